//
// Generated by NVIDIA NVVM Compiler
//
// Compiler Build ID: CL-36424714
// Cuda compilation tools, release 13.0, V13.0.88
// Based on NVVM 20.0.0
//

.version 9.0
.target sm_100
.address_size 64

	// .globl	_Z16find_best_kernelPiilP10route_cost
// _ZZ16find_best_kernelPiilP10route_costE12warp_best_id has been demoted
// _ZZ16find_best_kernelPiilP10route_costE14warp_best_cost has been demoted

.visible .entry _Z16find_best_kernelPiilP10route_cost(
	.param .u64 .ptr .align 1 _Z16find_best_kernelPiilP10route_cost_param_0,
	.param .u32 _Z16find_best_kernelPiilP10route_cost_param_1,
	.param .u64 _Z16find_best_kernelPiilP10route_cost_param_2,
	.param .u64 .ptr .align 1 _Z16find_best_kernelPiilP10route_cost_param_3
)
{
	.reg .pred 	%p<59>;
	.reg .b32 	%r<131>;
	.reg .b64 	%rd<110>;
	// demoted variable
	.shared .align 8 .b8 _ZZ16find_best_kernelPiilP10route_costE12warp_best_id[256];
	// demoted variable
	.shared .align 4 .b8 _ZZ16find_best_kernelPiilP10route_costE14warp_best_cost[128];
	ld.param.u64 	%rd49, [_Z16find_best_kernelPiilP10route_cost_param_0];
	ld.param.u32 	%r25, [_Z16find_best_kernelPiilP10route_cost_param_1];
	ld.param.u64 	%rd50, [_Z16find_best_kernelPiilP10route_cost_param_2];
	ld.param.u64 	%rd51, [_Z16find_best_kernelPiilP10route_cost_param_3];
	mov.u32 	%r1, %ctaid.x;
	mov.u32 	%r2, %ntid.x;
	mov.u32 	%r3, %tid.x;
	mad.lo.s32 	%r27, %r1, %r2, %r3;
	cvt.u64.u32 	%rd106, %r27;
	setp.le.s64 	%p1, %rd50, %rd106;
	mov.b32 	%r130, 1073741824;
	mov.b64 	%rd109, -1;
	@%p1 bra 	$L__BB0_25;
	cvt.s64.s32 	%rd2, %r25;
	setp.lt.s32 	%p2, %r25, 2;
	mov.u32 	%r28, %nctaid.x;
	mul.lo.s32 	%r29, %r2, %r28;
	cvt.u64.u32 	%rd3, %r29;
	@%p2 bra 	$L__BB0_16;
	cvta.to.global.u64 	%rd4, %rd49;
	mov.b64 	%rd109, -1;
	mov.b32 	%r130, 1073741824;
	cvt.u32.u64 	%r36, %rd2;
$L__BB0_3:
	or.b64  	%rd63, %rd106, %rd2;
	and.b64  	%rd64, %rd63, -4294967296;
	setp.ne.s64 	%p9, %rd64, 0;
	@%p9 bra 	$L__BB0_5;
	cvt.u32.u64 	%r37, %rd106;
	div.u32 	%r38, %r37, %r36;
	mul.lo.s32 	%r39, %r38, %r36;
	sub.s32 	%r40, %r37, %r39;
	cvt.u64.u32 	%rd97, %r38;
	cvt.u64.u32 	%rd96, %r40;
	bra.uni 	$L__BB0_6;
$L__BB0_5:
	div.u64 	%rd97, %rd106, %rd2;
	mul.lo.s64 	%rd65, %rd97, %rd2;
	sub.s64 	%rd96, %rd106, %rd65;
$L__BB0_6:
	cvt.u32.u64 	%r129, %rd96;
	mov.b32 	%r42, 1;
	shl.b32 	%r127, %r42, %r129;
	mov.b32 	%r126, 0;
	mov.u32 	%r124, %r25;
$L__BB0_7:
	add.s32 	%r11, %r124, -1;
	cvt.u64.u32 	%rd14, %r11;
	and.b64  	%rd66, %rd97, -4294967296;
	setp.ne.s64 	%p10, %rd66, 0;
	@%p10 bra 	$L__BB0_9;
	cvt.u32.u64 	%r43, %rd14;
	cvt.u32.u64 	%r44, %rd97;
	div.u32 	%r45, %r44, %r43;
	mul.lo.s32 	%r46, %r45, %r43;
	sub.s32 	%r47, %r44, %r46;
	cvt.u64.u32 	%rd97, %r45;
	cvt.u64.u32 	%rd101, %r47;
	bra.uni 	$L__BB0_10;
$L__BB0_9:
	div.s64 	%rd17, %rd97, %rd14;
	mul.lo.s64 	%rd67, %rd17, %rd14;
	sub.s64 	%rd101, %rd97, %rd67;
	mov.u64 	%rd97, %rd17;
$L__BB0_10:
	mul.lo.s32 	%r128, %r25, %r129;
	mov.b32 	%r129, 0;
$L__BB0_11:
	mov.b32 	%r49, 1;
	shl.b32 	%r15, %r49, %r129;
	and.b32  	%r50, %r15, %r127;
	setp.ne.s32 	%p11, %r50, 0;
	@%p11 bra 	$L__BB0_13;
	add.s64 	%rd22, %rd101, -1;
	setp.lt.s64 	%p12, %rd101, 1;
	mov.u64 	%rd101, %rd22;
	@%p12 bra 	$L__BB0_14;
$L__BB0_13:
	add.s32 	%r129, %r129, 1;
	add.s32 	%r128, %r128, 1;
	bra.uni 	$L__BB0_11;
$L__BB0_14:
	or.b32  	%r127, %r15, %r127;
	mul.wide.s32 	%rd68, %r128, 4;
	add.s64 	%rd69, %rd4, %rd68;
	ld.global.u32 	%r51, [%rd69];
	add.s32 	%r126, %r51, %r126;
	setp.gt.s32 	%p13, %r124, 2;
	mov.u32 	%r124, %r11;
	@%p13 bra 	$L__BB0_7;
	setp.lt.s32 	%p14, %r130, %r126;
	selp.b64 	%rd109, %rd109, %rd106, %p14;
	min.s32 	%r130, %r130, %r126;
	add.s64 	%rd106, %rd106, %rd3;
	setp.lt.s64 	%p15, %rd106, %rd50;
	@%p15 bra 	$L__BB0_3;
	bra.uni 	$L__BB0_25;
$L__BB0_16:
	add.s64 	%rd53, %rd3, %rd106;
	max.u64 	%rd54, %rd50, %rd53;
	setp.lt.u64 	%p3, %rd53, %rd50;
	selp.u64 	%rd26, 1, 0, %p3;
	add.s64 	%rd55, %rd53, %rd26;
	sub.s64 	%rd27, %rd54, %rd55;
	and.b64  	%rd56, %rd27, -4294967296;
	setp.ne.s64 	%p4, %rd56, 0;
	@%p4 bra 	$L__BB0_18;
	cvt.u32.u64 	%r30, %rd3;
	cvt.u32.u64 	%r31, %rd27;
	div.u32 	%r32, %r31, %r30;
	cvt.u64.u32 	%rd102, %r32;
	bra.uni 	$L__BB0_19;
$L__BB0_18:
	div.u64 	%rd102, %rd27, %rd3;
$L__BB0_19:
	add.s64 	%rd58, %rd102, %rd26;
	add.s64 	%rd31, %rd58, 1;
	and.b64  	%rd32, %rd31, 3;
	setp.lt.u64 	%p5, %rd58, 3;
	@%p5 bra 	$L__BB0_22;
	and.b64  	%rd33, %rd31, -4;
	shl.b64 	%rd60, %rd3, 1;
	add.s64 	%rd34, %rd60, %rd3;
	mov.b64 	%rd104, 0;
$L__BB0_21:
	add.s64 	%rd109, %rd106, %rd34;
	add.s64 	%rd106, %rd109, %rd3;
	add.s64 	%rd104, %rd104, 4;
	setp.ne.s64 	%p6, %rd104, %rd33;
	@%p6 bra 	$L__BB0_21;
$L__BB0_22:
	setp.eq.s64 	%p7, %rd32, 0;
	mov.b32 	%r130, 0;
	@%p7 bra 	$L__BB0_25;
	mov.b64 	%rd108, 0;
$L__BB0_24:
	.pragma "nounroll";
	mov.u64 	%rd109, %rd106;
	add.s64 	%rd106, %rd109, %rd3;
	add.s64 	%rd108, %rd108, 1;
	setp.ne.s64 	%p8, %rd108, %rd32;
	@%p8 bra 	$L__BB0_24;
$L__BB0_25:
	and.b32  	%r22, %r3, 31;
	// begin inline asm
	mov.b64 {%r52,%r53}, %rd109;
	// end inline asm
	shfl.sync.down.b32	%r55|%p16, %r53, 16, 31, -1;
	shfl.sync.down.b32	%r54|%p17, %r52, 16, 31, -1;
	// begin inline asm
	mov.b64 %rd71, {%r54,%r55};
	// end inline asm
	shfl.sync.down.b32	%r72|%p18, %r130, 16, 31, -1;
	setp.lt.s32 	%p19, %r130, %r72;
	selp.b64 	%rd72, %rd109, %rd71, %p19;
	min.s32 	%r73, %r130, %r72;
	// begin inline asm
	mov.b64 {%r56,%r57}, %rd72;
	// end inline asm
	shfl.sync.down.b32	%r59|%p20, %r57, 8, 31, -1;
	shfl.sync.down.b32	%r58|%p21, %r56, 8, 31, -1;
	// begin inline asm
	mov.b64 %rd73, {%r58,%r59};
	// end inline asm
	shfl.sync.down.b32	%r74|%p22, %r73, 8, 31, -1;
	setp.lt.s32 	%p23, %r73, %r74;
	selp.b64 	%rd74, %rd72, %rd73, %p23;
	min.s32 	%r75, %r73, %r74;
	// begin inline asm
	mov.b64 {%r60,%r61}, %rd74;
	// end inline asm
	shfl.sync.down.b32	%r63|%p24, %r61, 4, 31, -1;
	shfl.sync.down.b32	%r62|%p25, %r60, 4, 31, -1;
	// begin inline asm
	mov.b64 %rd75, {%r62,%r63};
	// end inline asm
	shfl.sync.down.b32	%r76|%p26, %r75, 4, 31, -1;
	setp.lt.s32 	%p27, %r75, %r76;
	selp.b64 	%rd76, %rd74, %rd75, %p27;
	min.s32 	%r77, %r75, %r76;
	// begin inline asm
	mov.b64 {%r64,%r65}, %rd76;
	// end inline asm
	shfl.sync.down.b32	%r67|%p28, %r65, 2, 31, -1;
	shfl.sync.down.b32	%r66|%p29, %r64, 2, 31, -1;
	// begin inline asm
	mov.b64 %rd77, {%r66,%r67};
	// end inline asm
	shfl.sync.down.b32	%r78|%p30, %r77, 2, 31, -1;
	setp.lt.s32 	%p31, %r77, %r78;
	selp.b64 	%rd78, %rd76, %rd77, %p31;
	min.s32 	%r79, %r77, %r78;
	// begin inline asm
	mov.b64 {%r68,%r69}, %rd78;
	// end inline asm
	shfl.sync.down.b32	%r71|%p32, %r69, 1, 31, -1;
	shfl.sync.down.b32	%r70|%p33, %r68, 1, 31, -1;
	// begin inline asm
	mov.b64 %rd79, {%r70,%r71};
	// end inline asm
	shfl.sync.down.b32	%r80|%p34, %r79, 1, 31, -1;
	setp.lt.s32 	%p35, %r79, %r80;
	selp.b64 	%rd47, %rd78, %rd79, %p35;
	min.s32 	%r23, %r79, %r80;
	setp.ne.s32 	%p36, %r22, 0;
	@%p36 bra 	$L__BB0_27;
	shr.u32 	%r81, %r3, 2;
	mov.u32 	%r82, _ZZ16find_best_kernelPiilP10route_costE12warp_best_id;
	add.s32 	%r83, %r82, %r81;
	st.shared.u64 	[%r83], %rd47;
	shr.u32 	%r84, %r3, 3;
	mov.u32 	%r85, _ZZ16find_best_kernelPiilP10route_costE14warp_best_cost;
	add.s32 	%r86, %r85, %r84;
	st.shared.u32 	[%r86], %r23;
$L__BB0_27:
	bar.sync 	0;
	setp.gt.u32 	%p37, %r3, 31;
	@%p37 bra 	$L__BB0_30;
	setp.ne.s32 	%p38, %r22, 0;
	shl.b32 	%r107, %r22, 2;
	mov.u32 	%r108, _ZZ16find_best_kernelPiilP10route_costE14warp_best_cost;
	add.s32 	%r109, %r108, %r107;
	ld.shared.u32 	%r110, [%r109];
	shl.b32 	%r111, %r22, 3;
	mov.u32 	%r112, _ZZ16find_best_kernelPiilP10route_costE12warp_best_id;
	add.s32 	%r113, %r112, %r111;
	ld.shared.u64 	%rd80, [%r113];
	// begin inline asm
	mov.b64 {%r87,%r88}, %rd80;
	// end inline asm
	shfl.sync.down.b32	%r90|%p39, %r88, 16, 31, -1;
	shfl.sync.down.b32	%r89|%p40, %r87, 16, 31, -1;
	// begin inline asm
	mov.b64 %rd81, {%r89,%r90};
	// end inline asm
	shfl.sync.down.b32	%r114|%p41, %r110, 16, 31, -1;
	setp.lt.s32 	%p42, %r110, %r114;
	selp.b64 	%rd82, %rd80, %rd81, %p42;
	min.s32 	%r115, %r110, %r114;
	// begin inline asm
	mov.b64 {%r91,%r92}, %rd82;
	// end inline asm
	shfl.sync.down.b32	%r94|%p43, %r92, 8, 31, -1;
	shfl.sync.down.b32	%r93|%p44, %r91, 8, 31, -1;
	// begin inline asm
	mov.b64 %rd83, {%r93,%r94};
	// end inline asm
	shfl.sync.down.b32	%r116|%p45, %r115, 8, 31, -1;
	setp.lt.s32 	%p46, %r115, %r116;
	selp.b64 	%rd84, %rd82, %rd83, %p46;
	min.s32 	%r117, %r115, %r116;
	// begin inline asm
	mov.b64 {%r95,%r96}, %rd84;
	// end inline asm
	shfl.sync.down.b32	%r98|%p47, %r96, 4, 31, -1;
	shfl.sync.down.b32	%r97|%p48, %r95, 4, 31, -1;
	// begin inline asm
	mov.b64 %rd85, {%r97,%r98};
	// end inline asm
	shfl.sync.down.b32	%r118|%p49, %r117, 4, 31, -1;
	setp.lt.s32 	%p50, %r117, %r118;
	selp.b64 	%rd86, %rd84, %rd85, %p50;
	min.s32 	%r119, %r117, %r118;
	// begin inline asm
	mov.b64 {%r99,%r100}, %rd86;
	// end inline asm
	shfl.sync.down.b32	%r102|%p51, %r100, 2, 31, -1;
	shfl.sync.down.b32	%r101|%p52, %r99, 2, 31, -1;
	// begin inline asm
	mov.b64 %rd87, {%r101,%r102};
	// end inline asm
	shfl.sync.down.b32	%r120|%p53, %r119, 2, 31, -1;
	setp.lt.s32 	%p54, %r119, %r120;
	selp.b64 	%rd88, %rd86, %rd87, %p54;
	min.s32 	%r121, %r119, %r120;
	// begin inline asm
	mov.b64 {%r103,%r104}, %rd88;
	// end inline asm
	shfl.sync.down.b32	%r106|%p55, %r104, 1, 31, -1;
	shfl.sync.down.b32	%r105|%p56, %r103, 1, 31, -1;
	// begin inline asm
	mov.b64 %rd89, {%r105,%r106};
	// end inline asm
	shfl.sync.down.b32	%r122|%p57, %r121, 1, 31, -1;
	setp.lt.s32 	%p58, %r121, %r122;
	selp.b64 	%rd48, %rd88, %rd89, %p58;
	min.s32 	%r24, %r121, %r122;
	@%p38 bra 	$L__BB0_30;
	cvta.to.global.u64 	%rd90, %rd51;
	mul.wide.u32 	%rd91, %r1, 16;
	add.s64 	%rd92, %rd90, %rd91;
	st.global.u64 	[%rd92], %rd48;
	st.global.u32 	[%rd92+8], %r24;
$L__BB0_30:
	ret;

}


// ===== COMPILED SASS (sm_100) =====

	.target	sm_100

	.elftype	@"ET_EXEC"


//--------------------- .note.nv.tkinfo           --------------------------
	.section	.note.nv.tkinfo,"",@"SHT_NOTE"
	.sectionflags	@"SHF_NOTE_NV_TKINFO"
	.tkinfo
        /*0018*/ 	.word	0x00000002
        /*0030*/ 	.string	""
        /*0030*/ 	.string	"ptxas"
        /*0030*/ 	.string	"Cuda compilation tools, release 13.0, V13.0.88"
        /*0030*/ 	.string	"Build cuda_13.0.r13.0/compiler.36424714_0"
        /*0030*/ 	.string	"-arch sm_100 -m 64 "



//--------------------- .note.nv.cuinfo           --------------------------
	.section	.note.nv.cuinfo,"",@"SHT_NOTE"
	.sectionflags	@"SHF_NOTE_NV_CUINFO"
        /*0018*/ 	.short	0x0002
        /*001a*/ 	.short	0x0064
        /*001c*/ 	.short	0x0082
	.zero		2


//--------------------- .nv.info                  --------------------------
	.section	.nv.info,"",@"SHT_CUDA_INFO"
	.align	4


	//----- nvinfo : EIATTR_REGCOUNT
	.align		4
        /*0000*/ 	.byte	0x04, 0x2f
        /*0002*/ 	.short	(.L_1 - .L_0)
	.align		4
.L_0:
        /*0004*/ 	.word	index@(_Z16find_best_kernelPiilP10route_cost)
        /*0008*/ 	.word	0x0000001e


	//----- nvinfo : EIATTR_FRAME_SIZE
	.align		4
.L_1:
        /*000c*/ 	.byte	0x04, 0x11
        /*000e*/ 	.short	(.L_3 - .L_2)
	.align		4
.L_2:
        /*0010*/ 	.word	index@($__internal_1_$__cuda_sm20_div_u64)
        /*0014*/ 	.word	0x00000000


	//----- nvinfo : EIATTR_FRAME_SIZE
	.align		4
.L_3:
        /*0018*/ 	.byte	0x04, 0x11
        /*001a*/ 	.short	(.L_5 - .L_4)
	.align		4
.L_4:
        /*001c*/ 	.word	index@($__internal_0_$__cuda_sm20_div_s64)
        /*0020*/ 	.word	0x00000000


	//----- nvinfo : EIATTR_FRAME_SIZE
	.align		4
.L_5:
        /*0024*/ 	.byte	0x04, 0x11
        /*0026*/ 	.short	(.L_7 - .L_6)
	.align		4
.L_6:
        /*0028*/ 	.word	index@(_Z16find_best_kernelPiilP10route_cost)
        /*002c*/ 	.word	0x00000000


	//----- nvinfo : EIATTR_MIN_STACK_SIZE
	.align		4
.L_7:
        /*0030*/ 	.byte	0x04, 0x12
        /*0032*/ 	.short	(.L_9 - .L_8)
	.align		4
.L_8:
        /*0034*/ 	.word	index@(_Z16find_best_kernelPiilP10route_cost)
        /*0038*/ 	.word	0x00000000
.L_9:


//--------------------- .nv.compat                --------------------------
	.section	.nv.compat,"",@"SHT_CUDA_COMPAT_INFO"
	.align	4
        /*0000*/ 	.byte	0x02, 0x09, 0x00, 0x00, 0x02, 0x02, 0x01, 0x00, 0x02, 0x05, 0x05, 0x00, 0x03, 0x07, 0x01, 0x01
        /*0010*/ 	.byte	0x02, 0x03, 0x00, 0x00, 0x02, 0x06, 0x01, 0x00, 0x04, 0x0b, 0x08, 0x00, 0x09, 0x00, 0x00, 0x00
        /*0020*/ 	.byte	0x00, 0x00, 0x00, 0x00


//--------------------- .nv.info._Z16find_best_kernelPiilP10route_cost --------------------------
	.section	.nv.info._Z16find_best_kernelPiilP10route_cost,"",@"SHT_CUDA_INFO"
	.sectionflags	@""
	.align	4


	//----- nvinfo : EIATTR_CUDA_API_VERSION
	.align		4
        /*0000*/ 	.byte	0x04, 0x37
        /*0002*/ 	.short	(.L_11 - .L_10)
.L_10:
        /*0004*/ 	.word	0x00000082


	//----- nvinfo : EIATTR_KPARAM_INFO
	.align		4
.L_11:
        /*0008*/ 	.byte	0x04, 0x17
        /*000a*/ 	.short	(.L_13 - .L_12)
.L_12:
        /*000c*/ 	.word	0x00000000
        /*0010*/ 	.short	0x0003
        /*0012*/ 	.short	0x0018
        /*0014*/ 	.byte	0x00, 0xf5, 0x21, 0x00


	//----- nvinfo : EIATTR_KPARAM_INFO
	.align		4
.L_13:
        /*0018*/ 	.byte	0x04, 0x17
        /*001a*/ 	.short	(.L_15 - .L_14)
.L_14:
        /*001c*/ 	.word	0x00000000
        /*0020*/ 	.short	0x0002
        /*0022*/ 	.short	0x0010
        /*0024*/ 	.byte	0x00, 0xf0, 0x21, 0x00


	//----- nvinfo : EIATTR_KPARAM_INFO
	.align		4
.L_15:
        /*0028*/ 	.byte	0x04, 0x17
        /*002a*/ 	.short	(.L_17 - .L_16)
.L_16:
        /*002c*/ 	.word	0x00000000
        /*0030*/ 	.short	0x0001
        /*0032*/ 	.short	0x0008
        /*0034*/ 	.byte	0x00, 0xf0, 0x11, 0x00


	//----- nvinfo : EIATTR_KPARAM_INFO
	.align		4
.L_17:
        /*0038*/ 	.byte	0x04, 0x17
        /*003a*/ 	.short	(.L_19 - .L_18)
.L_18:
        /*003c*/ 	.word	0x00000000
        /*0040*/ 	.short	0x0000
        /*0042*/ 	.short	0x0000
        /*0044*/ 	.byte	0x00, 0xf5, 0x21, 0x00


	//----- nvinfo : EIATTR_SPARSE_MMA_MASK
	.align		4
.L_19:
        /*0048*/ 	.byte	0x03, 0x50
        /*004a*/ 	.short	0x0000


	//----- nvinfo : EIATTR_MAXREG_COUNT
	.align		4
        /*004c*/ 	.byte	0x03, 0x1b
        /*004e*/ 	.short	0x00ff


	//----- nvinfo : EIATTR_NUM_BARRIERS
	.align		4
        /*0050*/ 	.byte	0x02, 0x4c
        /*0052*/ 	.byte	0x01
	.zero		1


	//----- nvinfo : EIATTR_MERCURY_ISA_VERSION
	.align		4
        /*0054*/ 	.byte	0x03, 0x5f
        /*0056*/ 	.short	0x0101


	//----- nvinfo : EIATTR_COOP_GROUP_MASK_REGIDS
	.align		4
        /*0058*/ 	.byte	0x04, 0x29
        /*005a*/ 	.short	(.L_21 - .L_20)


	//   ....[0]....
.L_20:
        /*005c*/ 	.word	0xffffffff


	//   ....[1]....
        /*0060*/ 	.word	0xffffffff


	//   ....[2]....
        /*0064*/ 	.word	0xffffffff


	//   ....[3]....
        /*0068*/ 	.word	0xffffffff


	//   ....[4]....
        /*006c*/ 	.word	0xffffffff


	//   ....[5]....
        /*0070*/ 	.word	0xffffffff


	//   ....[6]....
        /*0074*/ 	.word	0xffffffff


	//   ....[7]....
        /*0078*/ 	.word	0xffffffff


	//   ....[8]....
        /*007c*/ 	.word	0xffffffff


	//   ....[9]....
        /*0080*/ 	.word	0xffffffff


	//   ....[10]....
        /*0084*/ 	.word	0xffffffff


	//   ....[11]....
        /*0088*/ 	.word	0xffffffff


	//   ....[12]....
        /*008c*/ 	.word	0xffffffff


	//   ....[13]....
        /*0090*/ 	.word	0xffffffff


	//   ....[14]....
        /*0094*/ 	.word	0xffffffff


	//   ....[15]....
        /*0098*/ 	.word	0xffffffff


	//   ....[16]....
        /*009c*/ 	.word	0xffffffff


	//   ....[17]....
        /*00a0*/ 	.word	0xffffffff


	//   ....[18]....
        /*00a4*/ 	.word	0xffffffff


	//   ....[19]....
        /*00a8*/ 	.word	0xffffffff


	//   ....[20]....
        /*00ac*/ 	.word	0xffffffff


	//   ....[21]....
        /*00b0*/ 	.word	0xffffffff


	//   ....[22]....
        /*00b4*/ 	.word	0xffffffff


	//   ....[23]....
        /*00b8*/ 	.word	0xffffffff


	//   ....[24]....
        /*00bc*/ 	.word	0xffffffff


	//   ....[25]....
        /*00c0*/ 	.word	0xffffffff


	//   ....[26]....
        /*00c4*/ 	.word	0xffffffff


	//   ....[27]....
        /*00c8*/ 	.word	0xffffffff


	//   ....[28]....
        /*00cc*/ 	.word	0xffffffff


	//   ....[29]....
        /*00d0*/ 	.word	0xffffffff


	//----- nvinfo : EIATTR_COOP_GROUP_INSTR_OFFSETS
	.align		4
.L_21:
        /*00d4*/ 	.byte	0x04, 0x28
        /*00d6*/ 	.short	(.L_23 - .L_22)


	//   ....[0]....
.L_22:
        /*00d8*/ 	.word	0x00001220


	//   ....[1]....
        /*00dc*/ 	.word	0x00001250


	//   ....[2]....
        /*00e0*/ 	.word	0x00001260


	//   ....[3]....
        /*00e4*/ 	.word	0x000012a0


	//   ....[4]....
        /*00e8*/ 	.word	0x000012c0


	//   ....[5]....
        /*00ec*/ 	.word	0x000012d0


	//   ....[6]....
        /*00f0*/ 	.word	0x00001310


	//   ....[7]....
        /*00f4*/ 	.word	0x00001330


	//   ....[8]....
        /*00f8*/ 	.word	0x00001340


	//   ....[9]....
        /*00fc*/ 	.word	0x00001380


	//   ....[10]....
        /*0100*/ 	.word	0x000013a0


	//   ....[11]....
        /*0104*/ 	.word	0x000013b0


	//   ....[12]....
        /*0108*/ 	.word	0x000013f0


	//   ....[13]....
        /*010c*/ 	.word	0x00001420


	//   ....[14]....
        /*0110*/ 	.word	0x00001430


	//   ....[15]....
        /*0114*/ 	.word	0x000015f0


	//   ....[16]....
        /*0118*/ 	.word	0x00001600


	//   ....[17]....
        /*011c*/ 	.word	0x00001610


	//   ....[18]....
        /*0120*/ 	.word	0x00001650


	//   ....[19]....
        /*0124*/ 	.word	0x00001670


	//   ....[20]....
        /*0128*/ 	.word	0x00001680


	//   ....[21]....
        /*012c*/ 	.word	0x000016c0


	//   ....[22]....
        /*0130*/ 	.word	0x000016e0


	//   ....[23]....
        /*0134*/ 	.word	0x000016f0


	//   ....[24]....
        /*0138*/ 	.word	0x00001730


	//   ....[25]....
        /*013c*/ 	.word	0x00001750


	//   ....[26]....
        /*0140*/ 	.word	0x00001760


	//   ....[27]....
        /*0144*/ 	.word	0x000017a0


	//   ....[28]....
        /*0148*/ 	.word	0x000017c0


	//   ....[29]....
        /*014c*/ 	.word	0x000017d0


	//----- nvinfo : EIATTR_VRC_CTA_INIT_COUNT
	.align		4
.L_23:
        /*0150*/ 	.byte	0x02, 0x4a
	.zero		1
	.zero		1


	//----- nvinfo : EIATTR_EXIT_INSTR_OFFSETS
	.align		4
        /*0154*/ 	.byte	0x04, 0x1c
        /*0156*/ 	.short	(.L_25 - .L_24)


	//   ....[0]....
.L_24:
        /*0158*/ 	.word	0x00001540


	//   ....[1]....
        /*015c*/ 	.word	0x000017e0


	//   ....[2]....
        /*0160*/ 	.word	0x00001870


	//----- nvinfo : EIATTR_CRS_STACK_SIZE
	.align		4
.L_25:
        /*0164*/ 	.byte	0x04, 0x1e
        /*0166*/ 	.short	(.L_27 - .L_26)
.L_26:
        /*0168*/ 	.word	0x00000000


	//----- nvinfo : EIATTR_CBANK_PARAM_SIZE
	.align		4
.L_27:
        /*016c*/ 	.byte	0x03, 0x19
        /*016e*/ 	.short	0x0020


	//----- nvinfo : EIATTR_PARAM_CBANK
	.align		4
        /*0170*/ 	.byte	0x04, 0x0a
        /*0172*/ 	.short	(.L_29 - .L_28)
	.align		4
.L_28:
        /*0174*/ 	.word	index@(.nv.constant0._Z16find_best_kernelPiilP10route_cost)
        /*0178*/ 	.short	0x0380
        /*017a*/ 	.short	0x0020


	//----- nvinfo : EIATTR_SW_WAR
	.align		4
.L_29:
        /*017c*/ 	.byte	0x04, 0x36
        /*017e*/ 	.short	(.L_31 - .L_30)
.L_30:
        /*0180*/ 	.word	0x00000008
.L_31:


//--------------------- .nv.callgraph             --------------------------
	.section	.nv.callgraph,"",@"SHT_CUDA_CALLGRAPH"
	.align	4
	.sectionentsize	8
	.align		4
        /*0000*/ 	.word	0x00000000
	.align		4
        /*0004*/ 	.word	0xffffffff
	.align		4
        /*0008*/ 	.word	0x00000000
	.align		4
        /*000c*/ 	.word	0xfffffffe
	.align		4
        /*0010*/ 	.word	0x00000000
	.align		4
        /*0014*/ 	.word	0xfffffffd
	.align		4
        /*0018*/ 	.word	0x00000000
	.align		4
        /*001c*/ 	.word	0xfffffffc


//--------------------- .text._Z16find_best_kernelPiilP10route_cost --------------------------
	.section	.text._Z16find_best_kernelPiilP10route_cost,"ax",@progbits
	.align	128
        .global         _Z16find_best_kernelPiilP10route_cost
        .type           _Z16find_best_kernelPiilP10route_cost,@function
        .size           _Z16find_best_kernelPiilP10route_cost,(.L_x_36 - _Z16find_best_kernelPiilP10route_cost)
        .other          _Z16find_best_kernelPiilP10route_cost,@"STO_CUDA_ENTRY STV_DEFAULT"
_Z16find_best_kernelPiilP10route_cost:
.text._Z16find_best_kernelPiilP10route_cost:
[----:B------:R-:W-:Y:S01]  /*0000*/  LDC R1, c[0x0][0x37c] ;  /* 0x0000df00ff017b82 */ /* 0x000fe20000000800 */
[----:B------:R-:W0:Y:S01]  /*0010*/  S2R R0, SR_CTAID.X ;  /* 0x0000000000007919 */ /* 0x000e220000002500 */
[----:B------:R-:W0:Y:S01]  /*0020*/  LDCU UR4, c[0x0][0x360] ;  /* 0x00006c00ff0477ac */ /* 0x000e220008000800 */
[----:B------:R-:W-:Y:S01]  /*0030*/  BSSY.RECONVERGENT B0, `(.L_x_0) ;  /* 0x000011d000007945 */ /* 0x000fe20003800200 */
[----:B------:R-:W-:Y:S01]  /*0040*/  IMAD.MOV.U32 R2, RZ, RZ, 0x40000000 ;  /* 0x40000000ff027424 */ /* 0x000fe200078e00ff */
[----:B------:R-:W0:Y:S01]  /*0050*/  S2R R3, SR_TID.X ;  /* 0x0000000000037919 */ /* 0x000e220000002100 */
[----:B------:R-:W1:Y:S01]  /*0060*/  LDCU.64 UR6, c[0x0][0x390] ;  /* 0x00007200ff0677ac */ /* 0x000e620008000a00 */
[----:B------:R-:W-:Y:S02]  /*0070*/  IMAD.MOV.U32 R4, RZ, RZ, -0x1 ;  /* 0xffffffffff047424 */ /* 0x000fe400078e00ff */
[----:B------:R-:W-:Y:S01]  /*0080*/  IMAD.MOV.U32 R5, RZ, RZ, -0x1 ;  /* 0xffffffffff057424 */ /* 0x000fe200078e00ff */
[----:B------:R-:W2:Y:S01]  /*0090*/  LDCU.64 UR8, c[0x0][0x358] ;  /* 0x00006b00ff0877ac */ /* 0x000ea20008000a00 */
[----:B0-----:R-:W-:-:S05]  /*00a0*/  IMAD R7, R0, UR4, R3 ;  /* 0x0000000400077c24 */ /* 0x001fca000f8e0203 */
[----:B-1----:R-:W-:-:S04]  /*00b0*/  ISETP.GE.U32.AND P0, PT, R7, UR6, PT ;  /* 0x0000000607007c0c */ /* 0x002fc8000bf06070 */
[----:B------:R-:W-:-:S13]  /*00c0*/  ISETP.GE.AND.EX P0, PT, RZ, UR7, PT, P0 ;  /* 0x00000007ff007c0c */ /* 0x000fda000bf06300 */
[----:B--2---:R-:W-:Y:S05]  /*00d0*/  @P0 BRA `(.L_x_1) ;  /* 0x0000001000480947 */ /* 0x004fea0003800000 */
[----:B------:R-:W0:Y:S01]  /*00e0*/  LDC R9, c[0x0][0x388] ;  /* 0x0000e200ff097b82 */ /* 0x000e220000000800 */
[----:B------:R-:W-:-:S07]  /*00f0*/  IMAD.MOV.U32 R6, RZ, RZ, RZ ;  /* 0x000000ffff067224 */ /* 0x000fce00078e00ff */
[----:B------:R-:W1:Y:S01]  /*0100*/  LDC R8, c[0x0][0x370] ;  /* 0x0000dc00ff087b82 */ /* 0x000e620000000800 */
[----:B0-----:R-:W-:Y:S01]  /*0110*/  ISETP.GE.AND P0, PT, R9, 0x2, PT ;  /* 0x000000020900780c */ /* 0x001fe20003f06270 */
[----:B-1----:R-:W-:-:S12]  /*0120*/  IMAD R8, R8, UR4, RZ ;  /* 0x0000000408087c24 */ /* 0x002fd8000f8e02ff */
[----:B------:R-:W-:Y:S05]  /*0130*/  @!P0 BRA `(.L_x_2) ;  /* 0x0000000800088947 */ /* 0x000fea0003800000 */
[----:B------:R-:W-:Y:S01]  /*0140*/  BSSY.RECONVERGENT B1, `(.L_x_3) ;  /* 0x0000080000017945 */ /* 0x000fe20003800200 */
[----:B------:R-:W-:Y:S01]  /*0150*/  SHF.R.S32.HI R9, RZ, 0x1f, R9 ;  /* 0x0000001fff097819 */ /* 0x000fe20000011409 */
[----:B------:R-:W-:Y:S02]  /*0160*/  IMAD.MOV.U32 R4, RZ, RZ, -0x1 ;  /* 0xffffffffff047424 */ /* 0x000fe400078e00ff */
[----:B------:R-:W-:Y:S02]  /*0170*/  IMAD.MOV.U32 R5, RZ, RZ, -0x1 ;  /* 0xffffffffff057424 */ /* 0x000fe400078e00ff */
[----:B------:R-:W-:-:S07]  /*0180*/  IMAD.MOV.U32 R2, RZ, RZ, 0x40000000 ;  /* 0x40000000ff027424 */ /* 0x000fce00078e00ff */
.L_x_16:
[----:B------:R-:W-:Y:S01]  /*0190*/  LOP3.LUT R10, R6, R9, RZ, 0xfc, !PT ;  /* 0x00000009060a7212 */ /* 0x000fe200078efcff */
[----:B------:R-:W-:Y:S03]  /*01a0*/  BSSY.RECONVERGENT B2, `(.L_x_4) ;  /* 0x0000025000027945 */ /* 0x000fe60003800200 */
[----:B------:R-:W-:-:S13]  /*01b0*/  ISETP.NE.U32.AND P0, PT, R10, RZ, PT ;  /* 0x000000ff0a00720c */ /* 0x000fda0003f05070 */
[----:B------:R-:W-:Y:S05]  /*01c0*/  @P0 BRA `(.L_x_5) ;  /* 0x00000000005c0947 */ /* 0x000fea0003800000 */
[----:B------:R-:W0:Y:S02]  /*01d0*/  LDCU UR5, c[0x0][0x388] ;  /* 0x00007100ff0577ac */ /* 0x000e240008000800 */
[----:B0-----:R-:W0:Y:S01]  /*01e0*/  I2F.U32.RP R12, UR5 ;  /* 0x00000005000c7d06 */ /* 0x001e220008209000 */
[----:B------:R-:W-:-:S07]  /*01f0*/  ISETP.NE.U32.AND P2, PT, RZ, UR5, PT ;  /* 0x00000005ff007c0c */ /* 0x000fce000bf45070 */
[----:B0-----:R-:W0:Y:S02]  /*0200*/  MUFU.RCP R12, R12 ;  /* 0x0000000c000c7308 */ /* 0x001e240000001000 */
[----:B0-----:R-:W-:-:S06]  /*0210*/  VIADD R10, R12, 0xffffffe ;  /* 0x0ffffffe0c0a7836 */ /* 0x001fcc0000000000 */
[----:B------:R0:W1:Y:S02]  /*0220*/  F2I.FTZ.U32.TRUNC.NTZ R11, R10 ;  /* 0x0000000a000b7305 */ /* 0x000064000021f000 */
[----:B0-----:R-:W-:Y:S02]  /*0230*/  IMAD.MOV.U32 R10, RZ, RZ, RZ ;  /* 0x000000ffff0a7224 */ /* 0x001fe400078e00ff */
[----:B-1----:R-:W-:-:S04]  /*0240*/  IMAD.MOV R13, RZ, RZ, -R11 ;  /* 0x000000ffff0d7224 */ /* 0x002fc800078e0a0b */
[----:B------:R-:W-:-:S04]  /*0250*/  IMAD R13, R13, UR5, RZ ;  /* 0x000000050d0d7c24 */ /* 0x000fc8000f8e02ff */
[----:B------:R-:W-:-:S04]  /*0260*/  IMAD.HI.U32 R14, R11, R13, R10 ;  /* 0x0000000d0b0e7227 */ /* 0x000fc800078e000a */
[----:B------:R-:W-:Y:S02]  /*0270*/  IMAD.MOV.U32 R13, RZ, RZ, RZ ;  /* 0x000000ffff0d7224 */ /* 0x000fe400078e00ff */
[----:B------:R-:W-:-:S04]  /*0280*/  IMAD.HI.U32 R12, R14, R7, RZ ;  /* 0x000000070e0c7227 */ /* 0x000fc800078e00ff */
[----:B------:R-:W-:-:S04]  /*0290*/  IMAD.MOV R14, RZ, RZ, -R12 ;  /* 0x000000ffff0e7224 */ /* 0x000fc800078e0a0c */
[----:B------:R-:W-:-:S05]  /*02a0*/  IMAD R11, R14, UR5, R7 ;  /* 0x000000050e0b7c24 */ /* 0x000fca000f8e0207 */
[----:B------:R-:W-:-:S13]  /*02b0*/  ISETP.GE.U32.AND P0, PT, R11, UR5, PT ;  /* 0x000000050b007c0c */ /* 0x000fda000bf06070 */
[----:B------:R-:W-:Y:S02]  /*02c0*/  @P0 VIADD R11, R11, -UR5 ;  /* 0x800000050b0b0c36 */ /* 0x000fe40008000000 */
[----:B------:R-:W-:-:S03]  /*02d0*/  @P0 VIADD R12, R12, 0x1 ;  /* 0x000000010c0c0836 */ /* 0x000fc60000000000 */
[----:B------:R-:W-:-:S13]  /*02e0*/  ISETP.GE.U32.AND P1, PT, R11, UR5, PT ;  /* 0x000000050b007c0c */ /* 0x000fda000bf26070 */
[----:B------:R-:W-:Y:S01]  /*02f0*/  @P1 VIADD R12, R12, 0x1 ;  /* 0x000000010c0c1836 */ /* 0x000fe20000000000 */
[----:B------:R-:W-:-:S05]  /*0300*/  @!P2 LOP3.LUT R12, RZ, UR5, RZ, 0x33, !PT ;  /* 0x00000005ff0cac12 */ /* 0x000fca000f8e33ff */
[----:B------:R-:W-:-:S04]  /*0310*/  IMAD.MOV R14, RZ, RZ, -R12 ;  /* 0x000000ffff0e7224 */ /* 0x000fc800078e0a0c */
[----:B------:R-:W-:Y:S01]  /*0320*/  IMAD R14, R14, UR5, R7 ;  /* 0x000000050e0e7c24 */ /* 0x000fe2000f8e0207 */
[----:B------:R-:W-:Y:S06]  /*0330*/  BRA `(.L_x_6) ;  /* 0x00000000002c7947 */ /* 0x000fec0003800000 */
.L_x_5:
[----:B------:R-:W0:Y:S01]  /*0340*/  LDCU UR5, c[0x0][0x388] ;  /* 0x00007100ff0577ac */ /* 0x000e220008000800 */
[----:B------:R-:W-:Y:S01]  /*0350*/  IMAD.MOV.U32 R11, RZ, RZ, R7 ;  /* 0x000000ffff0b7224 */ /* 0x000fe200078e0007 */
[----:B------:R-:W-:Y:S01]  /*0360*/  MOV R12, 0x3a0 ;  /* 0x000003a0000c7802 */ /* 0x000fe20000000f00 */
[----:B------:R-:W-:Y:S02]  /*0370*/  IMAD.MOV.U32 R10, RZ, RZ, R6 ;  /* 0x000000ffff0a7224 */ /* 0x000fe400078e0006 */
[----:B0-----:R-:W-:-:S07]  /*0380*/  IMAD.U32 R13, RZ, RZ, UR5 ;  /* 0x00000005ff0d7e24 */ /* 0x001fce000f8e00ff */
[----:B------:R-:W-:Y:S05]  /*0390*/  CALL.REL.NOINC `($__internal_1_$__cuda_sm20_div_u64) ;  /* 0x0000001800647944 */ /* 0x000fea0003c00000 */
[----:B------:R-:W0:Y:S01]  /*03a0*/  LDCU UR5, c[0x0][0x388] ;  /* 0x00007100ff0577ac */ /* 0x000e220008000800 */
[--C-:B------:R-:W-:Y:S02]  /*03b0*/  IMAD.MOV R14, RZ, RZ, -R10.reuse ;  /* 0x000000ffff0e7224 */ /* 0x100fe400078e0a0a */
[----:B------:R-:W-:Y:S02]  /*03c0*/  IMAD.MOV.U32 R12, RZ, RZ, R10 ;  /* 0x000000ffff0c7224 */ /* 0x000fe400078e000a */
[----:B------:R-:W-:Y:S02]  /*03d0*/  IMAD.MOV.U32 R13, RZ, RZ, R11 ;  /* 0x000000ffff0d7224 */ /* 0x000fe400078e000b */
[----:B0-----:R-:W-:-:S07]  /*03e0*/  IMAD R14, R14, UR5, R7 ;  /* 0x000000050e0e7c24 */ /* 0x001fce000f8e0207 */
.L_x_6:
[----:B------:R-:W-:Y:S05]  /*03f0*/  BSYNC.RECONVERGENT B2 ;  /* 0x0000000000027941 */ /* 0x000fea0003800200 */
.L_x_4:
[----:B------:R-:W0:Y:S01]  /*0400*/  LDCU UR5, c[0x0][0x388] ;  /* 0x00007100ff0577ac */ /* 0x000e220008000800 */
[----:B------:R-:W-:Y:S02]  /*0410*/  IMAD.MOV.U32 R11, RZ, RZ, 0x1 ;  /* 0x00000001ff0b7424 */ /* 0x000fe400078e00ff */
[----:B------:R-:W-:Y:S02]  /*0420*/  IMAD.MOV.U32 R10, RZ, RZ, R14 ;  /* 0x000000ffff0a7224 */ /* 0x000fe400078e000e */
[----:B------:R-:W-:Y:S01]  /*0430*/  IMAD.MOV.U32 R19, RZ, RZ, RZ ;  /* 0x000000ffff137224 */ /* 0x000fe200078e00ff */
[----:B------:R-:W-:Y:S01]  /*0440*/  SHF.L.U32 R11, R11, R14, RZ ;  /* 0x0000000e0b0b7219 */ /* 0x000fe200000006ff */
[----:B0-----:R-:W-:-:S07]  /*0450*/  IMAD.U32 R18, RZ, RZ, UR5 ;  /* 0x00000005ff127e24 */ /* 0x001fce000f8e00ff */
.L_x_15:
[----:B------:R-:W-:Y:S01]  /*0460*/  ISETP.NE.U32.AND P0, PT, R13, RZ, PT ;  /* 0x000000ff0d00720c */ /* 0x000fe20003f05070 */
[----:B------:R-:W-:Y:S01]  /*0470*/  BSSY.RECONVERGENT B2, `(.L_x_7) ;  /* 0x0000028000027945 */ /* 0x000fe20003800200 */
[C---:B------:R-:W-:Y:S01]  /*0480*/  ISETP.GT.AND P1, PT, R18.reuse, 0x2, PT ;  /* 0x000000021200780c */ /* 0x040fe20003f24270 */
[----:B------:R-:W-:-:S10]  /*0490*/  VIADD R18, R18, 0xffffffff ;  /* 0xffffffff12127836 */ /* 0x000fd40000000000 */
[----:B------:R-:W-:Y:S05]  /*04a0*/  @P0 BRA `(.L_x_8) ;  /* 0x0000000000600947 */ /* 0x000fea0003800000 */
[----:B------:R-:W0:Y:S01]  /*04b0*/  I2F.U32.RP R13, R18 ;  /* 0x00000012000d7306 */ /* 0x000e220000209000 */
[----:B------:R-:W-:Y:S01]  /*04c0*/  IMAD.MOV R17, RZ, RZ, -R18 ;  /* 0x000000ffff117224 */ /* 0x000fe200078e0a12 */
[----:B------:R-:W-:Y:S01]  /*04d0*/  ISETP.NE.U32.AND P3, PT, R18, RZ, PT ;  /* 0x000000ff1200720c */ /* 0x000fe20003f65070 */
[----:B------:R-:W-:-:S05]  /*04e0*/  IMAD.MOV.U32 R20, RZ, RZ, RZ ;  /* 0x000000ffff147224 */ /* 0x000fca00078e00ff */
[----:B0-----:R-:W0:Y:S02]  /*04f0*/  MUFU.RCP R13, R13 ;  /* 0x0000000d000d7308 */ /* 0x001e240000001000 */
[----:B0-----:R-:W-:-:S06]  /*0500*/  VIADD R14, R13, 0xffffffe ;  /* 0x0ffffffe0d0e7836 */ /* 0x001fcc0000000000 */
[----:B------:R0:W1:Y:S02]  /*0510*/  F2I.FTZ.U32.TRUNC.NTZ R15, R14 ;  /* 0x0000000e000f7305 */ /* 0x000064000021f000 */
[----:B0-----:R-:W-:Y:S02]  /*0520*/  IMAD.MOV.U32 R14, RZ, RZ, RZ ;  /* 0x000000ffff0e7224 */ /* 0x001fe400078e00ff */
[----:B-1----:R-:W-:-:S04]  /*0530*/  IMAD R17, R17, R15, RZ ;  /* 0x0000000f11117224 */ /* 0x002fc800078e02ff */
[----:B------:R-:W-:-:S06]  /*0540*/  IMAD.HI.U32 R15, R15, R17, R14 ;  /* 0x000000110f0f7227 */ /* 0x000fcc00078e000e */
[----:B------:R-:W-:-:S04]  /*0550*/  IMAD.HI.U32 R15, R15, R12, RZ ;  /* 0x0000000c0f0f7227 */ /* 0x000fc800078e00ff */
[----:B------:R-:W-:-:S04]  /*0560*/  IMAD.MOV R17, RZ, RZ, -R15 ;  /* 0x000000ffff117224 */ /* 0x000fc800078e0a0f */
[----:B------:R-:W-:-:S05]  /*0570*/  IMAD R17, R18, R17, R12 ;  /* 0x0000001112117224 */ /* 0x000fca00078e020c */
[----:B------:R-:W-:-:S13]  /*0580*/  ISETP.GE.U32.AND P0, PT, R17, R18, PT ;  /* 0x000000121100720c */ /* 0x000fda0003f06070 */
[----:B------:R-:W-:Y:S02]  /*0590*/  @P0 IMAD.IADD R17, R17, 0x1, -R18 ;  /* 0x0000000111110824 */ /* 0x000fe400078e0a12 */
[----:B------:R-:W-:-:S03]  /*05a0*/  @P0 VIADD R15, R15, 0x1 ;  /* 0x000000010f0f0836 */ /* 0x000fc60000000000 */
[----:B------:R-:W-:-:S13]  /*05b0*/  ISETP.GE.U32.AND P2, PT, R17, R18, PT ;  /* 0x000000121100720c */ /* 0x000fda0003f46070 */
[----:B------:R-:W-:Y:S01]  /*05c0*/  @P2 VIADD R15, R15, 0x1 ;  /* 0x000000010f0f2836 */ /* 0x000fe20000000000 */
[----:B------:R-:W-:-:S05]  /*05d0*/  @!P3 LOP3.LUT R15, RZ, R18, RZ, 0x33, !PT ;  /* 0x00000012ff0fb212 */ /* 0x000fca00078e33ff */
[----:B------:R-:W-:-:S04]  /*05e0*/  IMAD.MOV R13, RZ, RZ, -R15 ;  /* 0x000000ffff0d7224 */ /* 0x000fc800078e0a0f */
[----:B------:R-:W-:Y:S02]  /*05f0*/  IMAD R16, R18, R13, R12 ;  /* 0x0000000d12107224 */ /* 0x000fe400078e020c */
[----:B------:R-:W-:Y:S02]  /*0600*/  IMAD.MOV.U32 R12, RZ, RZ, R15 ;  /* 0x000000ffff0c7224 */ /* 0x000fe400078e000f */
[----:B------:R-:W-:Y:S01]  /*0610*/  IMAD.MOV.U32 R13, RZ, RZ, RZ ;  /* 0x000000ffff0d7224 */ /* 0x000fe200078e00ff */
[----:B------:R-:W-:Y:S06]  /*0620*/  BRA `(.L_x_9) ;  /* 0x0000000000307947 */ /* 0x000fec0003800000 */
.L_x_8:
[----:B------:R-:W-:Y:S01]  /*0630*/  IMAD.MOV.U32 R21, RZ, RZ, R12 ;  /* 0x000000ffff157224 */ /* 0x000fe200078e000c */
[----:B------:R-:W-:Y:S01]  /*0640*/  MOV R22, 0x670 ;  /* 0x0000067000167802 */ /* 0x000fe20000000f00 */
[----:B------:R-:W-:-:S07]  /*0650*/  IMAD.MOV.U32 R20, RZ, RZ, R13 ;  /* 0x000000ffff147224 */ /* 0x000fce00078e000d */
[----:B------:R-:W-:Y:S05]  /*0660*/  CALL.REL.NOINC `($__internal_0_$__cuda_sm20_div_s64) ;  /* 0x0000001000847944 */ /* 0x000fea0003c00000 */
[----:B------:R-:W-:-:S05]  /*0670*/  IADD3 R17, P0, PT, RZ, -R14, RZ ;  /* 0x8000000eff117210 */ /* 0x000fca0007f1e0ff */
[----:B------:R-:W-:Y:S02]  /*0680*/  IMAD.X R21, RZ, RZ, ~R15, P0 ;  /* 0x000000ffff157224 */ /* 0x000fe400000e0e0f */
[----:B------:R-:W-:-:S04]  /*0690*/  IMAD.WIDE.U32 R12, R18, R17, R12 ;  /* 0x00000011120c7225 */ /* 0x000fc800078e000c */
[----:B------:R-:W-:Y:S02]  /*06a0*/  IMAD R17, R21, R18, RZ ;  /* 0x0000001215117224 */ /* 0x000fe400078e02ff */
[----:B------:R-:W-:Y:S02]  /*06b0*/  IMAD.MOV.U32 R16, RZ, RZ, R12 ;  /* 0x000000ffff107224 */ /* 0x000fe400078e000c */
[----:B------:R-:W-:Y:S02]  /*06c0*/  IMAD.IADD R20, R13, 0x1, R17 ;  /* 0x000000010d147824 */ /* 0x000fe400078e0211 */
[----:B------:R-:W-:Y:S02]  /*06d0*/  IMAD.MOV.U32 R12, RZ, RZ, R14 ;  /* 0x000000ffff0c7224 */ /* 0x000fe400078e000e */
[----:B------:R-:W-:-:S07]  /*06e0*/  IMAD.MOV.U32 R13, RZ, RZ, R15 ;  /* 0x000000ffff0d7224 */ /* 0x000fce00078e000f */
.L_x_9:
[----:B------:R-:W-:Y:S05]  /*06f0*/  BSYNC.RECONVERGENT B2 ;  /* 0x0000000000027941 */ /* 0x000fea0003800200 */
.L_x_7:
[----:B------:R-:W0:Y:S01]  /*0700*/  LDCU UR5, c[0x0][0x388] ;  /* 0x00007100ff0577ac */ /* 0x000e220008000800 */
[----:B------:R-:W-:Y:S01]  /*0710*/  BSSY.RECONVERGENT B2, `(.L_x_10) ;  /* 0x0000012000027945 */ /* 0x000fe20003800200 */
[----:B------:R-:W-:Y:S02]  /*0720*/  IMAD.MOV.U32 R15, RZ, RZ, 0x1 ;  /* 0x00000001ff0f7424 */ /* 0x000fe400078e00ff */
[----:B0-----:R-:W-:Y:S02]  /*0730*/  IMAD R17, R10, UR5, RZ ;  /* 0x000000050a117c24 */ /* 0x001fe4000f8e02ff */
[----:B------:R-:W-:-:S07]  /*0740*/  IMAD.MOV.U32 R10, RZ, RZ, RZ ;  /* 0x000000ffff0a7224 */ /* 0x000fce00078e00ff */
.L_x_14:
[----:B------:R-:W-:Y:S01]  /*0750*/  SHF.L.U32 R22, R15, R10, RZ ;  /* 0x0000000a0f167219 */ /* 0x000fe200000006ff */
[----:B------:R-:W-:Y:S03]  /*0760*/  BSSY.RELIABLE B3, `(.L_x_11) ;  /* 0x0000009000037945 */ /* 0x000fe60003800100 */
[----:B------:R-:W-:-:S13]  /*0770*/  LOP3.LUT P0, RZ, R22, R11, RZ, 0xc0, !PT ;  /* 0x0000000b16ff7212 */ /* 0x000fda000780c0ff */
[----:B------:R-:W-:Y:S05]  /*0780*/  @P0 BRA `(.L_x_12) ;  /* 0x0000000000180947 */ /* 0x000fea0003800000 */
[----:B------:R-:W-:-:S04]  /*0790*/  ISETP.GE.U32.AND P0, PT, R16, 0x1, PT ;  /* 0x000000011000780c */ /* 0x000fc80003f06070 */
[----:B------:R-:W-:-:S13]  /*07a0*/  ISETP.GE.AND.EX P0, PT, R20, RZ, PT, P0 ;  /* 0x000000ff1400720c */ /* 0x000fda0003f06300 */
[----:B------:R-:W-:Y:S05]  /*07b0*/  @!P0 BREAK.RELIABLE B3 ;  /* 0x0000000000038942 */ /* 0x000fea0003800100 */
[----:B------:R-:W-:Y:S05]  /*07c0*/  @!P0 BRA `(.L_x_13) ;  /* 0x0000000000188947 */ /* 0x000fea0003800000 */
[----:B------:R-:W-:-:S04]  /*07d0*/  IADD3 R16, P0, PT, R16, -0x1, RZ ;  /* 0xffffffff10107810 */ /* 0x000fc80007f1e0ff */
[----:B------:R-:W-:-:S09]  /*07e0*/  IADD3.X R20, PT, PT, R20, -0x1, RZ, P0, !PT ;  /* 0xffffffff14147810 */ /* 0x000fd200007fe4ff */
.L_x_12:
[----:B------:R-:W-:Y:S05]  /*07f0*/  BSYNC.RELIABLE B3 ;  /* 0x0000000000037941 */ /* 0x000fea0003800100 */
.L_x_11:
[----:B------:R-:W-:Y:S02]  /*0800*/  VIADD R10, R10, 0x1 ;  /* 0x000000010a0a7836 */ /* 0x000fe40000000000 */
[----:B------:R-:W-:Y:S01]  /*0810*/  VIADD R17, R17, 0x1 ;  /* 0x0000000111117836 */ /* 0x000fe20000000000 */
[----:B------:R-:W-:Y:S06]  /*0820*/  BRA `(.L_x_14) ;  /* 0xfffffffc00c87947 */ /* 0x000fec000383ffff */
.L_x_13:
[----:B------:R-:W-:Y:S05]  /*0830*/  BSYNC.RECONVERGENT B2 ;  /* 0x0000000000027941 */ /* 0x000fea0003800200 */
.L_x_10:
[----:B------:R-:W0:Y:S02]  /*0840*/  LDC.64 R14, c[0x0][0x380] ;  /* 0x0000e000ff0e7b82 */ /* 0x000e240000000a00 */
[----:B0-----:R-:W-:-:S06]  /*0850*/  IMAD.WIDE R14, R17, 0x4, R14 ;  /* 0x00000004110e7825 */ /* 0x001fcc00078e020e */
[----:B------:R-:W2:Y:S01]  /*0860*/  LDG.E R14, desc[UR8][R14.64] ;  /* 0x000000080e0e7981 */ /* 0x000ea2000c1e1900 */
[----:B------:R-:W-:Y:S01]  /*0870*/  LOP3.LUT R11, R22, R11, RZ, 0xfc, !PT ;  /* 0x0000000b160b7212 */ /* 0x000fe200078efcff */
[----:B--2---:R-:W-:Y:S01]  /*0880*/  IMAD.IADD R19, R14, 0x1, R19 ;  /* 0x000000010e137824 */ /* 0x004fe200078e0213 */
[----:B------:R-:W-:Y:S06]  /*0890*/  @P1 BRA `(.L_x_15) ;  /* 0xfffffff800f01947 */ /* 0x000fec000383ffff */
[----:B------:R-:W0:Y:S01]  /*08a0*/  LDCU.64 UR10, c[0x0][0x390] ;  /* 0x00007200ff0a77ac */ /* 0x000e220008000a00 */
[----:B------:R-:W-:Y:S02]  /*08b0*/  ISETP.GE.AND P0, PT, R2, R19, PT ;  /* 0x000000130200720c */ /* 0x000fe40003f06270 */
[----:B------:R-:W-:Y:S02]  /*08c0*/  VIMNMX R2, PT, PT, R19, R2, PT ;  /* 0x0000000213027248 */ /* 0x000fe40003fe0100 */
[-C--:B------:R-:W-:Y:S02]  /*08d0*/  SEL R4, R4, R7.reuse, !P0 ;  /* 0x0000000704047207 */ /* 0x080fe40004000000 */
[----:B------:R-:W-:Y:S02]  /*08e0*/  IADD3 R7, P1, PT, R8, R7, RZ ;  /* 0x0000000708077210 */ /* 0x000fe40007f3e0ff */
[----:B------:R-:W-:-:S03]  /*08f0*/  SEL R5, R5, R6, !P0 ;  /* 0x0000000605057207 */ /* 0x000fc60004000000 */
[----:B------:R-:W-:Y:S01]  /*0900*/  IMAD.X R6, RZ, RZ, R6, P1 ;  /* 0x000000ffff067224 */ /* 0x000fe200008e0606 */
[----:B0-----:R-:W-:-:S04]  /*0910*/  ISETP.GE.U32.AND P0, PT, R7, UR10, PT ;  /* 0x0000000a07007c0c */ /* 0x001fc8000bf06070 */
[----:B------:R-:W-:-:S13]  /*0920*/  ISETP.GE.AND.EX P0, PT, R6, UR11, PT, P0 ;  /* 0x0000000b06007c0c */ /* 0x000fda000bf06300 */
[----:B------:R-:W-:Y:S05]  /*0930*/  @!P0 BRA `(.L_x_16) ;  /* 0xfffffff800148947 */ /* 0x000fea000383ffff */
[----:B------:R-:W-:Y:S05]  /*0940*/  BSYNC.RECONVERGENT B1 ;  /* 0x0000000000017941 */ /* 0x000fea0003800200 */
.L_x_3:
[----:B------:R-:W-:Y:S05]  /*0950*/  BRA `(.L_x_1) ;  /* 0x0000000800287947 */ /* 0x000fea0003800000 */
.L_x_2:
[----:B------:R-:W-:Y:S01]  /*0960*/  IADD3 R11, P1, PT, R8, R7, RZ ;  /* 0x00000007080b7210 */ /* 0x000fe20007f3e0ff */
[----:B------:R-:W-:Y:S03]  /*0970*/  BSSY.RECONVERGENT B1, `(.L_x_17) ;  /* 0x0000026000017945 */ /* 0x000fe60003800200 */
[C---:B------:R-:W-:Y:S01]  /*0980*/  ISETP.GE.U32.AND P0, PT, R11.reuse, UR6, PT ;  /* 0x000000060b007c0c */ /* 0x040fe2000bf06070 */
[----:B------:R-:W-:Y:S01]  /*0990*/  IMAD.X R13, RZ, RZ, R6, P1 ;  /* 0x000000ffff0d7224 */ /* 0x000fe200008e0606 */
[----:B------:R-:W-:-:S04]  /*09a0*/  ISETP.GT.U32.AND P1, PT, R11, UR6, PT ;  /* 0x000000060b007c0c */ /* 0x000fc8000bf24070 */
[C---:B------:R-:W-:Y:S02]  /*09b0*/  ISETP.GE.U32.AND.EX P0, PT, R13.reuse, UR7, PT, P0 ;  /* 0x000000070d007c0c */ /* 0x040fe4000bf06100 */
[----:B------:R-:W-:Y:S02]  /*09c0*/  ISETP.GT.U32.AND.EX P1, PT, R13, UR7, PT, P1 ;  /* 0x000000070d007c0c */ /* 0x000fe4000bf24110 */
[----:B------:R-:W-:Y:S02]  /*09d0*/  SEL R2, RZ, 0x1, P0 ;  /* 0x00000001ff027807 */ /* 0x000fe40000000000 */
[----:B------:R-:W-:Y:S02]  /*09e0*/  SEL R9, R11, UR6, P1 ;  /* 0x000000060b097c07 */ /* 0x000fe40008800000 */
[----:B------:R-:W-:Y:S02]  /*09f0*/  SEL R10, R13, UR7, P1 ;  /* 0x000000070d0a7c07 */ /* 0x000fe40008800000 */
[----:B------:R-:W-:-:S04]  /*0a00*/  IADD3 R12, P0, P1, R9, -R11, -R2 ;  /* 0x8000000b090c7210 */ /* 0x000fc8000791e802 */
[----:B------:R-:W-:-:S04]  /*0a10*/  IADD3.X R10, PT, PT, R10, -0x1, ~R13, P0, P1 ;  /* 0xffffffff0a0a7810 */ /* 0x000fc800007e2c0d */
[----:B------:R-:W-:-:S13]  /*0a20*/  ISETP.NE.U32.AND P0, PT, R10, RZ, PT ;  /* 0x000000ff0a00720c */ /* 0x000fda0003f05070 */
[----:B------:R-:W-:Y:S05]  /*0a30*/  @P0 BRA `(.L_x_18) ;  /* 0x0000000000500947 */ /* 0x000fea0003800000 */
[----:B------:R-:W0:Y:S01]  /*0a40*/  I2F.U32.RP R9, R8 ;  /* 0x0000000800097306 */ /* 0x000e220000209000 */
[----:B------:R-:W-:Y:S01]  /*0a50*/  IMAD.MOV R13, RZ, RZ, -R8 ;  /* 0x000000ffff0d7224 */ /* 0x000fe200078e0a08 */
[----:B------:R-:W-:-:S06]  /*0a60*/  ISETP.NE.U32.AND P2, PT, R8, RZ, PT ;  /* 0x000000ff0800720c */ /* 0x000fcc0003f45070 */
        /* <DEDUP_REMOVED lines=12> */
[----:B------:R-:W-:Y:S01]  /*0b30*/  ISETP.GE.U32.AND P1, PT, R11, R8, PT ;  /* 0x000000080b00720c */ /* 0x000fe20003f26070 */
[----:B------:R-:W-:-:S12]  /*0b40*/  IMAD.MOV.U32 R11, RZ, RZ, RZ ;  /* 0x000000ffff0b7224 */ /* 0x000fd800078e00ff */
[----:B------:R-:W-:Y:S01]  /*0b50*/  @P1 VIADD R10, R10, 0x1 ;  /* 0x000000010a0a1836 */ /* 0x000fe20000000000 */
[----:B------:R-:W-:Y:S01]  /*0b60*/  @!P2 LOP3.LUT R10, RZ, R8, RZ, 0x33, !PT ;  /* 0x00000008ff0aa212 */ /* 0x000fe200078e33ff */
[----:B------:R-:W-:Y:S06]  /*0b70*/  BRA `(.L_x_19) ;  /* 0x0000000000147947 */ /* 0x000fec0003800000 */
.L_x_18:
[----:B------:R-:W-:Y:S01]  /*0b80*/  IMAD.MOV.U32 R11, RZ, RZ, R12 ;  /* 0x000000ffff0b7224 */ /* 0x000fe200078e000c */
[----:B------:R-:W-:Y:S01]  /*0b90*/  MOV R12, 0xbd0 ;  /* 0x00000bd0000c7802 */ /* 0x000fe20000000f00 */
[----:B------:R-:W-:Y:S02]  /*0ba0*/  IMAD.MOV.U32 R13, RZ, RZ, R8 ;  /* 0x000000ffff0d7224 */ /* 0x000fe400078e0008 */
[----:B------:R-:W-:-:S07]  /*0bb0*/  IMAD.MOV.U32 R9, RZ, RZ, RZ ;  /* 0x000000ffff097224 */ /* 0x000fce00078e00ff */
[----:B------:R-:W-:Y:S05]  /*0bc0*/  CALL.REL.NOINC `($__internal_1_$__cuda_sm20_div_u64) ;  /* 0x0000001000587944 */ /* 0x000fea0003c00000 */
.L_x_19:
[----:B------:R-:W-:Y:S05]  /*0bd0*/  BSYNC.RECONVERGENT B1 ;  /* 0x0000000000017941 */ /* 0x000fea0003800200 */
.L_x_17:
[----:B------:R-:W-:Y:S01]  /*0be0*/  IADD3 R2, P0, PT, R10, R2, RZ ;  /* 0x000000020a027210 */ /* 0x000fe20007f1e0ff */
[----:B------:R-:W-:Y:S04]  /*0bf0*/  BSSY.RECONVERGENT B2, `(.L_x_20) ;  /* 0x000004d000027945 */ /* 0x000fe80003800200 */
[----:B------:R-:W-:Y:S01]  /*0c00*/  IMAD.X R10, RZ, RZ, R11, P0 ;  /* 0x000000ffff0a7224 */ /* 0x000fe200000e060b */
[C---:B------:R-:W-:Y:S02]  /*0c10*/  ISETP.GE.U32.AND P0, PT, R2.reuse, 0x3, PT ;  /* 0x000000030200780c */ /* 0x040fe40003f06070 */
[----:B------:R-:W-:Y:S02]  /*0c20*/  IADD3 R11, P1, PT, R2, 0x1, RZ ;  /* 0x00000001020b7810 */ /* 0x000fe40007f3e0ff */
[----:B------:R-:W-:-:S02]  /*0c30*/  ISETP.GE.U32.AND.EX P0, PT, R10, RZ, PT, P0 ;  /* 0x000000ff0a00720c */ /* 0x000fc40003f06100 */
[----:B------:R-:W-:Y:S01]  /*0c40*/  LOP3.LUT R9, R11, 0x3, RZ, 0xc0, !PT ;  /* 0x000000030b097812 */ /* 0x000fe200078ec0ff */
[----:B------:R-:W-:-:S10]  /*0c50*/  IMAD.X R2, RZ, RZ, R10, P1 ;  /* 0x000000ffff027224 */ /* 0x000fd400008e060a */
[----:B------:R-:W-:Y:S05]  /*0c60*/  @!P0 BRA `(.L_x_21) ;  /* 0x0000000400148947 */ /* 0x000fea0003800000 */
[----:B------:R-:W-:Y:S01]  /*0c70*/  LOP3.LUT R10, R11, 0xfffffffc, RZ, 0xc0, !PT ;  /* 0xfffffffc0b0a7812 */ /* 0x000fe200078ec0ff */
[----:B------:R-:W-:Y:S01]  /*0c80*/  BSSY.RELIABLE B1, `(.L_x_22) ;  /* 0x0000038000017945 */ /* 0x000fe20003800100 */
[----:B------:R-:W-:Y:S01]  /*0c90*/  LEA R11, P1, R8, R8, 0x1 ;  /* 0x00000008080b7211 */ /* 0x000fe200078208ff */
[----:B------:R-:W-:Y:S01]  /*0ca0*/  IMAD.MOV.U32 R13, RZ, RZ, RZ ;  /* 0x000000ffff0d7224 */ /* 0x000fe200078e00ff */
[----:B------:R-:W-:Y:S01]  /*0cb0*/  ISETP.GT.U32.AND P0, PT, R10, RZ, PT ;  /* 0x000000ff0a00720c */ /* 0x000fe20003f04070 */
[----:B------:R-:W-:Y:S01]  /*0cc0*/  IMAD.MOV.U32 R15, RZ, RZ, RZ ;  /* 0x000000ffff0f7224 */ /* 0x000fe200078e00ff */
[----:B------:R-:W-:Y:S02]  /*0cd0*/  LEA.HI.X R17, R8, RZ, RZ, 0x1, P1 ;  /* 0x000000ff08117211 */ /* 0x000fe400008f0cff */
[----:B------:R-:W-:-:S13]  /*0ce0*/  ISETP.GT.AND.EX P0, PT, R2, RZ, PT, P0 ;  /* 0x000000ff0200720c */ /* 0x000fda0003f04300 */
[----:B------:R-:W-:Y:S05]  /*0cf0*/  @!P0 BRA `(.L_x_23) ;  /* 0x0000000000c08947 */ /* 0x000fea0003800000 */
[----:B------:R-:W-:Y:S01]  /*0d00*/  IADD3 R12, P0, PT, -R13, R10, RZ ;  /* 0x0000000a0d0c7210 */ /* 0x000fe20007f1e1ff */
[----:B------:R-:W-:Y:S03]  /*0d10*/  BSSY.RECONVERGENT B3, `(.L_x_24) ;  /* 0x000001a000037945 */ /* 0x000fe60003800200 */
[----:B------:R-:W-:Y:S01]  /*0d20*/  ISETP.GT.U32.AND P1, PT, R12, 0xc, PT ;  /* 0x0000000c0c00780c */ /* 0x000fe20003f24070 */
[----:B------:R-:W-:Y:S01]  /*0d30*/  IMAD.X R12, R2, 0x1, ~R15, P0 ;  /* 0x00000001020c7824 */ /* 0x000fe200000e0e0f */
[----:B------:R-:W-:-:S04]  /*0d40*/  PLOP3.LUT P0, PT, PT, PT, PT, 0x80, 0x8 ;  /* 0x000000000008781c */ /* 0x000fc80003f0f070 */
[----:B------:R-:W-:-:S13]  /*0d50*/  ISETP.GT.AND.EX P1, PT, R12, RZ, PT, P1 ;  /* 0x000000ff0c00720c */ /* 0x000fda0003f24310 */
[----:B------:R-:W-:Y:S05]  /*0d60*/  @!P1 BRA `(.L_x_25) ;  /* 0x0000000000509947 */ /* 0x000fea0003800000 */
[----:B------:R-:W-:Y:S01]  /*0d70*/  IADD3 R12, P1, PT, R10, -0xc, RZ ;  /* 0xfffffff40a0c7810 */ /* 0x000fe20007f3e0ff */
[----:B------:R-:W-:Y:S01]  /*0d80*/  BSSY.RECONVERGENT B4, `(.L_x_25) ;  /* 0x0000012000047945 */ /* 0x000fe20003800200 */
[----:B------:R-:W-:Y:S02]  /*0d90*/  PLOP3.LUT P0, PT, PT, PT, PT, 0x8, 0x80 ;  /* 0x000000000080781c */ /* 0x000fe40003f0e170 */
[----:B------:R-:W-:-:S11]  /*0da0*/  IADD3.X R14, PT, PT, R2, -0x1, RZ, P1, !PT ;  /* 0xffffffff020e7810 */ /* 0x000fd60000ffe4ff */
.L_x_26:
[C-C-:B------:R-:W-:Y:S02]  /*0db0*/  IADD3 R4, P2, P3, R8.reuse, R7, R11.reuse ;  /* 0x0000000708047210 */ /* 0x140fe40007b5e00b */
[----:B------:R-:W-:Y:S02]  /*0dc0*/  IADD3 R13, P5, PT, R13, 0x10, RZ ;  /* 0x000000100d0d7810 */ /* 0x000fe40007fbe0ff */
[C---:B------:R-:W-:Y:S02]  /*0dd0*/  IADD3 R4, P1, P4, R8.reuse, R4, R11 ;  /* 0x0000000408047210 */ /* 0x040fe40007c3e00b */
[----:B------:R-:W-:Y:S01]  /*0de0*/  IADD3.X R6, PT, PT, RZ, R6, R17, P2, P3 ;  /* 0x00000006ff067210 */ /* 0x000fe200017e6411 */
[----:B------:R-:W-:Y:S01]  /*0df0*/  IMAD.X R15, RZ, RZ, R15, P5 ;  /* 0x000000ffff0f7224 */ /* 0x000fe200028e060f */
[----:B------:R-:W-:Y:S02]  /*0e00*/  IADD3 R4, P2, P3, R8, R4, R11 ;  /* 0x0000000408047210 */ /* 0x000fe40007b5e00b */
[----:B------:R-:W-:-:S02]  /*0e10*/  IADD3.X R6, PT, PT, RZ, R6, R17, P1, P4 ;  /* 0x00000006ff067210 */ /* 0x000fc40000fe8411 */
[----:B------:R-:W-:Y:S02]  /*0e20*/  ISETP.GE.U32.AND P1, PT, R13, R12, PT ;  /* 0x0000000c0d00720c */ /* 0x000fe40003f26070 */
[----:B------:R-:W-:Y:S02]  /*0e30*/  IADD3 R4, P4, PT, R4, R11, RZ ;  /* 0x0000000b04047210 */ /* 0x000fe40007f9e0ff */
[----:B------:R-:W-:Y:S02]  /*0e40*/  ISETP.GE.AND.EX P1, PT, R15, R14, PT, P1 ;  /* 0x0000000e0f00720c */ /* 0x000fe40003f26310 */
[----:B------:R-:W-:Y:S02]  /*0e50*/  IADD3.X R6, PT, PT, RZ, R6, R17, P2, P3 ;  /* 0x00000006ff067210 */ /* 0x000fe400017e6411 */
[----:B------:R-:W-:-:S03]  /*0e60*/  IADD3 R7, P2, PT, R8, R4, RZ ;  /* 0x0000000408077210 */ /* 0x000fc60007f5e0ff */
[----:B------:R-:W-:-:S04]  /*0e70*/  IMAD.X R5, R6, 0x1, R17, P4 ;  /* 0x0000000106057824 */ /* 0x000fc800020e0611 */
[----:B------:R-:W-:Y:S02]  /*0e80*/  IMAD.X R6, RZ, RZ, R5, P2 ;  /* 0x000000ffff067224 */ /* 0x000fe400010e0605 */
[----:B------:R-:W-:Y:S05]  /*0e90*/  @!P1 BRA `(.L_x_26) ;  /* 0xfffffffc00c49947 */ /* 0x000fea000383ffff */
[----:B------:R-:W-:Y:S05]  /*0ea0*/  BSYNC.RECONVERGENT B4 ;  /* 0x0000000000047941 */ /* 0x000fea0003800200 */
.L_x_25:
[----:B------:R-:W-:Y:S05]  /*0eb0*/  BSYNC.RECONVERGENT B3 ;  /* 0x0000000000037941 */ /* 0x000fea0003800200 */
.L_x_24:
[----:B------:R-:W-:Y:S01]  /*0ec0*/  IADD3 R12, P2, PT, -R13, R10, RZ ;  /* 0x0000000a0d0c7210 */ /* 0x000fe20007f5e1ff */
[----:B------:R-:W-:Y:S03]  /*0ed0*/  BSSY.RECONVERGENT B3, `(.L_x_27) ;  /* 0x000000e000037945 */ /* 0x000fe60003800200 */
[----:B------:R-:W-:Y:S01]  /*0ee0*/  ISETP.GT.U32.AND P1, PT, R12, 0x4, PT ;  /* 0x000000040c00780c */ /* 0x000fe20003f24070 */
[----:B------:R-:W-:-:S05]  /*0ef0*/  IMAD.X R12, R2, 0x1, ~R15, P2 ;  /* 0x00000001020c7824 */ /* 0x000fca00010e0e0f */
[----:B------:R-:W-:-:S13]  /*0f00*/  ISETP.GT.AND.EX P1, PT, R12, RZ, PT, P1 ;  /* 0x000000ff0c00720c */ /* 0x000fda0003f24310 */
[----:B------:R-:W-:Y:S05]  /*0f10*/  @!P1 BRA `(.L_x_28) ;  /* 0x0000000000249947 */ /* 0x000fea0003800000 */
[----:B------:R-:W-:Y:S02]  /*0f20*/  IADD3 R4, P1, P2, R8, R7, R11 ;  /* 0x0000000708047210 */ /* 0x000fe40007a3e00b */
[----:B------:R-:W-:Y:S02]  /*0f30*/  PLOP3.LUT P0, PT, PT, PT, PT, 0x8, 0x80 ;  /* 0x000000000080781c */ /* 0x000fe40003f0e170 */
[----:B------:R-:W-:Y:S02]  /*0f40*/  IADD3 R4, P3, PT, R4, R11, RZ ;  /* 0x0000000b04047210 */ /* 0x000fe40007f7e0ff */
[--C-:B------:R-:W-:Y:S02]  /*0f50*/  IADD3.X R6, PT, PT, RZ, R6, R17.reuse, P1, P2 ;  /* 0x00000006ff067210 */ /* 0x100fe40000fe4411 */
[----:B------:R-:W-:Y:S02]  /*0f60*/  IADD3 R13, P2, PT, R13, 0x8, RZ ;  /* 0x000000080d0d7810 */ /* 0x000fe40007f5e0ff */
[----:B------:R-:W-:Y:S01]  /*0f70*/  IADD3 R7, P1, PT, R8, R4, RZ ;  /* 0x0000000408077210 */ /* 0x000fe20007f3e0ff */
[----:B------:R-:W-:-:S02]  /*0f80*/  IMAD.X R5, R6, 0x1, R17, P3 ;  /* 0x0000000106057824 */ /* 0x000fc400018e0611 */
[----:B------:R-:W-:Y:S02]  /*0f90*/  IMAD.X R15, RZ, RZ, R15, P2 ;  /* 0x000000ffff0f7224 */ /* 0x000fe400010e060f */
[----:B------:R-:W-:-:S08]  /*0fa0*/  IMAD.X R6, RZ, RZ, R5, P1 ;  /* 0x000000ffff067224 */ /* 0x000fd000008e0605 */
.L_x_28:
[----:B------:R-:W-:Y:S05]  /*0fb0*/  BSYNC.RECONVERGENT B3 ;  /* 0x0000000000037941 */ /* 0x000fea0003800200 */
.L_x_27:
[----:B------:R-:W-:-:S04]  /*0fc0*/  ISETP.NE.U32.AND P1, PT, R13, R10, PT ;  /* 0x0000000a0d00720c */ /* 0x000fc80003f25070 */
[----:B------:R-:W-:-:S13]  /*0fd0*/  ISETP.NE.OR.EX P0, PT, R15, R2, P0, P1 ;  /* 0x000000020f00720c */ /* 0x000fda0000705710 */
[----:B------:R-:W-:Y:S05]  /*0fe0*/  @!P0 BREAK.RELIABLE B1 ;  /* 0x0000000000018942 */ /* 0x000fea0003800100 */
[----:B------:R-:W-:Y:S05]  /*0ff0*/  @!P0 BRA `(.L_x_21) ;  /* 0x0000000000308947 */ /* 0x000fea0003800000 */
.L_x_23:
[----:B------:R-:W-:Y:S05]  /*1000*/  BSYNC.RELIABLE B1 ;  /* 0x0000000000017941 */ /* 0x000fea0003800100 */
.L_x_22:
[----:B------:R-:W-:Y:S01]  /*1010*/  BSSY.RECONVERGENT B1, `(.L_x_21) ;  /* 0x000000a000017945 */ /* 0x000fe20003800200 */
.L_x_29:
[----:B------:R-:W-:Y:S02]  /*1020*/  IADD3 R13, P0, PT, R13, 0x4, RZ ;  /* 0x000000040d0d7810 */ /* 0x000fe40007f1e0ff */
[----:B------:R-:W-:-:S03]  /*1030*/  IADD3 R4, P1, PT, R11, R7, RZ ;  /* 0x000000070b047210 */ /* 0x000fc60007f3e0ff */
[----:B------:R-:W-:Y:S01]  /*1040*/  IMAD.X R15, RZ, RZ, R15, P0 ;  /* 0x000000ffff0f7224 */ /* 0x000fe200000e060f */
[----:B------:R-:W-:Y:S01]  /*1050*/  ISETP.NE.U32.AND P0, PT, R13, R10, PT ;  /* 0x0000000a0d00720c */ /* 0x000fe20003f05070 */
[----:B------:R-:W-:Y:S01]  /*1060*/  IMAD.X R5, R17, 0x1, R6, P1 ;  /* 0x0000000111057824 */ /* 0x000fe200008e0606 */
[----:B------:R-:W-:Y:S02]  /*1070*/  IADD3 R7, P2, PT, R8, R4, RZ ;  /* 0x0000000408077210 */ /* 0x000fe40007f5e0ff */
[----:B------:R-:W-:-:S03]  /*1080*/  ISETP.NE.AND.EX P0, PT, R15, R2, PT, P0 ;  /* 0x000000020f00720c */ /* 0x000fc60003f05300 */
[----:B------:R-:W-:-:S10]  /*1090*/  IMAD.X R6, RZ, RZ, R5, P2 ;  /* 0x000000ffff067224 */ /* 0x000fd400010e0605 */
[----:B------:R-:W-:Y:S05]  /*10a0*/  @P0 BRA `(.L_x_29) ;  /* 0xfffffffc00dc0947 */ /* 0x000fea000383ffff */
[----:B------:R-:W-:Y:S05]  /*10b0*/  BSYNC.RECONVERGENT B1 ;  /* 0x0000000000017941 */ /* 0x000fea0003800200 */
.L_x_21:
[----:B------:R-:W-:Y:S05]  /*10c0*/  BSYNC.RECONVERGENT B2 ;  /* 0x0000000000027941 */ /* 0x000fea0003800200 */
.L_x_20:
[----:B------:R-:W-:Y:S01]  /*10d0*/  ISETP.NE.U32.AND P0, PT, R9, RZ, PT ;  /* 0x000000ff0900720c */ /* 0x000fe20003f05070 */
[----:B------:R-:W-:-:S03]  /*10e0*/  IMAD.MOV.U32 R2, RZ, RZ, RZ ;  /* 0x000000ffff027224 */ /* 0x000fc600078e00ff */
[----:B------:R-:W-:-:S13]  /*10f0*/  ISETP.NE.AND.EX P0, PT, RZ, RZ, PT, P0 ;  /* 0x000000ffff00720c */ /* 0x000fda0003f05300 */
[----:B------:R-:W-:Y:S05]  /*1100*/  @!P0 BRA `(.L_x_1) ;  /* 0x00000000003c8947 */ /* 0x000fea0003800000 */
[----:B------:R-:W-:Y:S01]  /*1110*/  BSSY.RECONVERGENT B1, `(.L_x_30) ;  /* 0x000000c000017945 */ /* 0x000fe20003800200 */
[----:B------:R-:W-:Y:S02]  /*1120*/  IMAD.MOV.U32 R4, RZ, RZ, RZ ;  /* 0x000000ffff047224 */ /* 0x000fe400078e00ff */
[----:B------:R-:W-:-:S07]  /*1130*/  IMAD.MOV.U32 R11, RZ, RZ, RZ ;  /* 0x000000ffff0b7224 */ /* 0x000fce00078e00ff */
.L_x_31:
[----:B------:R-:W-:Y:S01]  /*1140*/  IADD3 R4, P0, PT, R4, 0x1, RZ ;  /* 0x0000000104047810 */ /* 0x000fe20007f1e0ff */
[----:B------:R-:W-:Y:S01]  /*1150*/  IMAD.MOV.U32 R5, RZ, RZ, R7 ;  /* 0x000000ffff057224 */ /* 0x000fe200078e0007 */
[----:B------:R-:W-:Y:S01]  /*1160*/  IADD3 R7, P1, PT, R8, R7, RZ ;  /* 0x0000000708077210 */ /* 0x000fe20007f3e0ff */
[--C-:B------:R-:W-:Y:S02]  /*1170*/  IMAD.MOV.U32 R10, RZ, RZ, R6.reuse ;  /* 0x000000ffff0a7224 */ /* 0x100fe400078e0006 */
[----:B------:R-:W-:Y:S01]  /*1180*/  IMAD.X R11, RZ, RZ, R11, P0 ;  /* 0x000000ffff0b7224 */ /* 0x000fe200000e060b */
[----:B------:R-:W-:Y:S01]  /*1190*/  ISETP.NE.U32.AND P0, PT, R4, R9, PT ;  /* 0x000000090400720c */ /* 0x000fe20003f05070 */
[----:B------:R-:W-:-:S03]  /*11a0*/  IMAD.X R6, RZ, RZ, R6, P1 ;  /* 0x000000ffff067224 */ /* 0x000fc600008e0606 */
[----:B------:R-:W-:-:S13]  /*11b0*/  ISETP.NE.AND.EX P0, PT, R11, RZ, PT, P0 ;  /* 0x000000ff0b00720c */ /* 0x000fda0003f05300 */
[----:B------:R-:W-:Y:S05]  /*11c0*/  @P0 BRA `(.L_x_31) ;  /* 0xfffffffc00dc0947 */ /* 0x000fea000383ffff */
[----:B------:R-:W-:Y:S05]  /*11d0*/  BSYNC.RECONVERGENT B1 ;  /* 0x0000000000017941 */ /* 0x000fea0003800200 */
.L_x_30:
[----:B------:R-:W-:Y:S02]  /*11e0*/  IMAD.MOV.U32 R4, RZ, RZ, R5 ;  /* 0x000000ffff047224 */ /* 0x000fe400078e0005 */
[----:B------:R-:W-:-:S07]  /*11f0*/  IMAD.MOV.U32 R5, RZ, RZ, R10 ;  /* 0x000000ffff057224 */ /* 0x000fce00078e000a */
.L_x_1:
[----:B------:R-:W-:Y:S05]  /*1200*/  BSYNC.RECONVERGENT B0 ;  /* 0x0000000000007941 */ /* 0x000fea0003800200 */
.L_x_0:
[----:B------:R-:W-:Y:S05]  /*1210*/  WARPSYNC.ALL ;  /* 0x0000000000007948 */ /* 0x000fea0003800000 */
[----:B------:R-:W0:Y:S01]  /*1220*/  SHFL.DOWN PT, R9, R2, 0x10, 0x1f ;  /* 0x0a001f0002097f89 */ /* 0x000e2200000e0000 */
[----:B------:R-:W-:Y:S01]  /*1230*/  BSSY.RECONVERGENT B0, `(.L_x_32) ;  /* 0x000002f000007945 */ /* 0x000fe20003800200 */
[----:B------:R-:W-:Y:S02]  /*1240*/  ISETP.GT.U32.AND P2, PT, R3, 0x1f, PT ;  /* 0x0000001f0300780c */ /* 0x000fe40003f44070 */
[----:B------:R-:W1:Y:S04]  /*1250*/  SHFL.DOWN PT, R7, R4, 0x10, 0x1f ;  /* 0x0a001f0004077f89 */ /* 0x000e6800000e0000 */
[----:B------:R-:W2:Y:S01]  /*1260*/  SHFL.DOWN PT, R6, R5, 0x10, 0x1f ;  /* 0x0a001f0005067f89 */ /* 0x000ea200000e0000 */
[----:B0-----:R-:W-:-:S02]  /*1270*/  ISETP.GE.AND P0, PT, R2, R9, PT ;  /* 0x000000090200720c */ /* 0x001fc40003f06270 */
[----:B------:R-:W-:Y:S02]  /*1280*/  VIMNMX R9, PT, PT, R9, R2, PT ;  /* 0x0000000209097248 */ /* 0x000fe40003fe0100 */
[----:B-1----:R-:W-:-:S03]  /*1290*/  SEL R10, R4, R7, !P0 ;  /* 0x00000007040a7207 */ /* 0x002fc60004000000 */
[----:B------:R-:W0:Y:S01]  /*12a0*/  SHFL.DOWN PT, R8, R9, 0x8, 0x1f ;  /* 0x09001f0009087f89 */ /* 0x000e2200000e0000 */
[----:B--2---:R-:W-:-:S03]  /*12b0*/  SEL R11, R5, R6, !P0 ;  /* 0x00000006050b7207 */ /* 0x004fc60004000000 */
[----:B------:R-:W1:Y:S04]  /*12c0*/  SHFL.DOWN PT, R7, R10, 0x8, 0x1f ;  /* 0x09001f000a077f89 */ /* 0x000e6800000e0000 */
[----:B------:R-:W2:Y:S01]  /*12d0*/  SHFL.DOWN PT, R6, R11, 0x8, 0x1f ;  /* 0x09001f000b067f89 */ /* 0x000ea200000e0000 */
[CC--:B0-----:R-:W-:Y:S02]  /*12e0*/  ISETP.GE.AND P0, PT, R9.reuse, R8.reuse, PT ;  /* 0x000000080900720c */ /* 0x0c1fe40003f06270 */
        /* <DEDUP_REMOVED lines=17> */
[----:B--2---:R-:W-:Y:S02]  /*1400*/  SEL R8, R15, R2, !P0 ;  /* 0x000000020f087207 */ /* 0x004fe40004000000 */
[----:B------:R-:W-:Y:S01]  /*1410*/  LOP3.LUT P0, R2, R3, 0x1f, RZ, 0xc0, !PT ;  /* 0x0000001f03027812 */ /* 0x000fe2000780c0ff */
[----:B------:R-:W1:Y:S04]  /*1420*/  SHFL.DOWN PT, R4, R11, 0x1, 0x1f ;  /* 0x08201f000b047f89 */ /* 0x000e6800000e0000 */
[----:B------:R-:W2:Y:S01]  /*1430*/  SHFL.DOWN PT, R7, R8, 0x1, 0x1f ;  /* 0x08201f0008077f89 */ /* 0x000ea200000e0000 */
[CC--:B0-----:R-:W-:Y:S02]  /*1440*/  ISETP.GE.AND P1, PT, R6.reuse, R9.reuse, PT ;  /* 0x000000090600720c */ /* 0x0c1fe40003f26270 */
[----:B------:R-:W-:-:S02]  /*1450*/  VIMNMX R10, PT, PT, R6, R9, PT ;  /* 0x00000009060a7248 */ /* 0x000fc40003fe0100 */
[----:B-1----:R-:W-:Y:S02]  /*1460*/  SEL R4, R11, R4, !P1 ;  /* 0x000000040b047207 */ /* 0x002fe40004800000 */
[----:B--2---:R-:W-:Y:S01]  /*1470*/  SEL R5, R8, R7, !P1 ;  /* 0x0000000708057207 */ /* 0x004fe20004800000 */
[----:B------:R-:W-:Y:S06]  /*1480*/  @P0 BRA `(.L_x_33) ;  /* 0x0000000000240947 */ /* 0x000fec0003800000 */
[----:B------:R-:W0:Y:S01]  /*1490*/  S2UR UR6, SR_CgaCtaId ;  /* 0x00000000000679c3 */ /* 0x000e220000008800 */
[----:B------:R-:W-:Y:S02]  /*14a0*/  UMOV UR4, 0x400 ;  /* 0x0000040000047882 */ /* 0x000fe40000000000 */
[----:B------:R-:W-:Y:S02]  /*14b0*/  UIADD3 UR5, UPT, UPT, UR4, 0x100, URZ ;  /* 0x0000010004057890 */ /* 0x000fe4000fffe0ff */
[----:B0-----:R-:W-:Y:S02]  /*14c0*/  ULEA UR4, UR6, UR4, 0x18 ;  /* 0x0000000406047291 */ /* 0x001fe4000f8ec0ff */
[----:B------:R-:W-:-:S04]  /*14d0*/  ULEA UR5, UR6, UR5, 0x18 ;  /* 0x0000000506057291 */ /* 0x000fc8000f8ec0ff */
[C---:B------:R-:W-:Y:S02]  /*14e0*/  LEA.HI R7, R3.reuse, UR4, RZ, 0x1e ;  /* 0x0000000403077c11 */ /* 0x040fe4000f8ff0ff */
[----:B------:R-:W-:-:S03]  /*14f0*/  LEA.HI R3, R3, UR5, RZ, 0x1d ;  /* 0x0000000503037c11 */ /* 0x000fc6000f8fe8ff */
[----:B------:R0:W-:Y:S04]  /*1500*/  STS.64 [R7], R4 ;  /* 0x0000000407007388 */ /* 0x0001e80000000a00 */
[----:B------:R0:W-:Y:S02]  /*1510*/  STS [R3], R10 ;  /* 0x0000000a03007388 */ /* 0x0001e40000000800 */
.L_x_33:
[----:B------:R-:W-:Y:S05]  /*1520*/  BSYNC.RECONVERGENT B0 ;  /* 0x0000000000007941 */ /* 0x000fea0003800200 */
.L_x_32:
[----:B------:R-:W-:Y:S06]  /*1530*/  BAR.SYNC.DEFER_BLOCKING 0x0 ;  /* 0x0000000000007b1d */ /* 0x000fec0000010000 */
[----:B------:R-:W-:Y:S05]  /*1540*/  @P2 EXIT ;  /* 0x000000000000294d */ /* 0x000fea0003800000 */
[----:B------:R-:W1:Y:S01]  /*1550*/  S2UR UR6, SR_CgaCtaId ;  /* 0x00000000000679c3 */ /* 0x000e620000008800 */
[----:B------:R-:W-:Y:S01]  /*1560*/  UMOV UR4, 0x400 ;  /* 0x0000040000047882 */ /* 0x000fe20000000000 */
[----:B------:R-:W-:Y:S01]  /*1570*/  ISETP.NE.AND P1, PT, R2, RZ, PT ;  /* 0x000000ff0200720c */ /* 0x000fe20003f25270 */
[----:B------:R-:W-:-:S04]  /*1580*/  UIADD3 UR5, UPT, UPT, UR4, 0x100, URZ ;  /* 0x0000010004057890 */ /* 0x000fc8000fffe0ff */
[----:B-1----:R-:W-:Y:S02]  /*1590*/  ULEA UR5, UR6, UR5, 0x18 ;  /* 0x0000000506057291 */ /* 0x002fe4000f8ec0ff */
[----:B------:R-:W-:-:S04]  /*15a0*/  ULEA UR4, UR6, UR4, 0x18 ;  /* 0x0000000406047291 */ /* 0x000fc8000f8ec0ff */
[C---:B0-----:R-:W-:Y:S02]  /*15b0*/  LEA R3, R2.reuse, UR5, 0x2 ;  /* 0x0000000502037c11 */ /* 0x041fe4000f8e10ff */
[----:B------:R-:W-:-:S04]  /*15c0*/  LEA R4, R2, UR4, 0x3 ;  /* 0x0000000402047c11 */ /* 0x000fc8000f8e18ff */
[----:B------:R-:W0:Y:S04]  /*15d0*/  LDS R3, [R3] ;  /* 0x0000000003037984 */ /* 0x000e280000000800 */
[----:B------:R-:W1:Y:S04]  /*15e0*/  LDS.64 R4, [R4] ;  /* 0x0000000004047984 */ /* 0x000e680000000a00 */
[----:B0-----:R-:W0:Y:S04]  /*15f0*/  SHFL.DOWN PT, R6, R3, 0x10, 0x1f ;  /* 0x0a001f0003067f89 */ /* 0x001e2800000e0000 */
[----:B-1----:R-:W1:Y:S04]  /*1600*/  SHFL.DOWN PT, R9, R4, 0x10, 0x1f ;  /* 0x0a001f0004097f89 */ /* 0x002e6800000e0000 */
        /* <DEDUP_REMOVED lines=25> */
[----:B------:R0:W1:Y:S01]  /*17a0*/  SHFL.DOWN PT, R7, R6, 0x1, 0x1f ;  /* 0x08201f0006077f89 */ /* 0x00006200000e0000 */
[----:B--2---:R-:W-:-:S03]  /*17b0*/  SEL R10, R12, R3, !P0 ;  /* 0x000000030c0a7207 */ /* 0x004fc60004000000 */
[----:B------:R0:W2:Y:S04]  /*17c0*/  SHFL.DOWN PT, R4, R9, 0x1, 0x1f ;  /* 0x08201f0009047f89 */ /* 0x0000a800000e0000 */
[----:B------:R0:W3:Y:S01]  /*17d0*/  SHFL.DOWN PT, R5, R10, 0x1, 0x1f ;  /* 0x08201f000a057f89 */ /* 0x0000e200000e0000 */
[----:B------:R-:W-:Y:S05]  /*17e0*/  @P1 EXIT ;  /* 0x000000000000194d */ /* 0x000fea0003800000 */
[----:B------:R-:W4:Y:S01]  /*17f0*/  LDC.64 R2, c[0x0][0x398] ;  /* 0x0000e600ff027b82 */ /* 0x000f220000000a00 */
[CC--:B-1----:R-:W-:Y:S02]  /*1800*/  ISETP.GE.AND P0, PT, R6.reuse, R7.reuse, PT ;  /* 0x000000070600720c */ /* 0x0c2fe40003f06270 */
[----:B------:R-:W-:Y:S02]  /*1810*/  VIMNMX R7, PT, PT, R6, R7, PT ;  /* 0x0000000706077248 */ /* 0x000fe40003fe0100 */
[----:B--2---:R-:W-:Y:S02]  /*1820*/  SEL R4, R9, R4, !P0 ;  /* 0x0000000409047207 */ /* 0x004fe40004000000 */
[----:B---3--:R-:W-:Y:S01]  /*1830*/  SEL R5, R10, R5, !P0 ;  /* 0x000000050a057207 */ /* 0x008fe20004000000 */
[----:B----4-:R-:W-:-:S05]  /*1840*/  IMAD.WIDE.U32 R2, R0, 0x10, R2 ;  /* 0x0000001000027825 */ /* 0x010fca00078e0002 */
[----:B------:R-:W-:Y:S04]  /*1850*/  STG.E.64 desc[UR8][R2.64], R4 ;  /* 0x0000000402007986 */ /* 0x000fe8000c101b08 */
[----:B------:R-:W-:Y:S01]  /*1860*/  STG.E desc[UR8][R2.64+0x8], R7 ;  /* 0x0000080702007986 */ /* 0x000fe2000c101908 */
[----:B------:R-:W-:Y:S05]  /*1870*/  EXIT ;  /* 0x000000000000794d */ /* 0x000fea0003800000 */
        .weak           $__internal_0_$__cuda_sm20_div_s64
        .type           $__internal_0_$__cuda_sm20_div_s64,@function
        .size           $__internal_0_$__cuda_sm20_div_s64,($__internal_1_$__cuda_sm20_div_u64 - $__internal_0_$__cuda_sm20_div_s64)
$__internal_0_$__cuda_sm20_div_s64:
[----:B------:R-:W-:Y:S02]  /*1880*/  IMAD.MOV.U32 R24, RZ, RZ, R18 ;  /* 0x000000ffff187224 */ /* 0x000fe400078e0012 */
[----:B------:R-:W-:-:S04]  /*1890*/  IMAD.MOV.U32 R25, RZ, RZ, RZ ;  /* 0x000000ffff197224 */ /* 0x000fc800078e00ff */
[----:B------:R-:W0:Y:S08]  /*18a0*/  I2F.U64.RP R24, R24 ;  /* 0x0000001800187312 */ /* 0x000e300000309000 */
[----:B0-----:R0:W1:Y:S02]  /*18b0*/  MUFU.RCP R14, R24 ;  /* 0x00000018000e7308 */ /* 0x0010640000001000 */
[----:B0-----:R-:W-:Y:S01]  /*18c0*/  IADD3 R24, P5, PT, RZ, -R21, RZ ;  /* 0x80000015ff187210 */ /* 0x001fe20007fbe0ff */
[----:B-1----:R-:W-:-:S06]  /*18d0*/  VIADD R14, R14, 0x1ffffffe ;  /* 0x1ffffffe0e0e7836 */ /* 0x002fcc0000000000 */
[----:B------:R-:W0:Y:S02]  /*18e0*/  F2I.U64.TRUNC R14, R14 ;  /* 0x0000000e000e7311 */ /* 0x000e24000020d800 */
[----:B0-----:R-:W-:-:S04]  /*18f0*/  IMAD.WIDE.U32 R16, R14, R18, RZ ;  /* 0x000000120e107225 */ /* 0x001fc800078e00ff */
[----:B------:R-:W-:Y:S01]  /*1900*/  IMAD R17, R15, R18, R17 ;  /* 0x000000120f117224 */ /* 0x000fe200078e0211 */
[----:B------:R-:W-:-:S05]  /*1910*/  IADD3 R23, P0, PT, RZ, -R16, RZ ;  /* 0x80000010ff177210 */ /* 0x000fca0007f1e0ff */
[----:B------:R-:W-:-:S04]  /*1920*/  IMAD.HI.U32 R16, R14, R23, RZ ;  /* 0x000000170e107227 */ /* 0x000fc800078e00ff */
[----:B------:R-:W-:Y:S02]  /*1930*/  IMAD.X R27, RZ, RZ, ~R17, P0 ;  /* 0x000000ffff1b7224 */ /* 0x000fe400000e0e11 */
[----:B------:R-:W-:Y:S02]  /*1940*/  IMAD.MOV.U32 R17, RZ, RZ, R14 ;  /* 0x000000ffff117224 */ /* 0x000fe400078e000e */
[----:B------:R-:W-:-:S04]  /*1950*/  IMAD.WIDE.U32 R16, P0, R14, R27, R16 ;  /* 0x0000001b0e107225 */ /* 0x000fc80007800010 */
[----:B------:R-:W-:-:S04]  /*1960*/  IMAD.HI.U32 R16, P2, R15, R23, R16 ;  /* 0x000000170f107227 */ /* 0x000fc80007840010 */
[CC--:B------:R-:W-:Y:S02]  /*1970*/  IMAD R17, R15.reuse, R27.reuse, RZ ;  /* 0x0000001b0f117224 */ /* 0x0c0fe400078e02ff */
[----:B------:R-:W-:-:S03]  /*1980*/  IMAD.HI.U32 R23, R15, R27, RZ ;  /* 0x0000001b0f177227 */ /* 0x000fc600078e00ff */
[----:B------:R-:W-:Y:S01]  /*1990*/  IADD3 R17, P3, PT, R17, R16, RZ ;  /* 0x0000001011117210 */ /* 0x000fe20007f7e0ff */
[----:B------:R-:W-:-:S04]  /*19a0*/  IMAD.X R23, R23, 0x1, R15, P0 ;  /* 0x0000000117177824 */ /* 0x000fc800000e060f */
[----:B------:R-:W-:Y:S01]  /*19b0*/  IMAD.WIDE.U32 R14, R17, R18, RZ ;  /* 0x00000012110e7225 */ /* 0x000fe200078e00ff */
[----:B------:R-:W-:Y:S02]  /*19c0*/  IADD3.X R23, PT, PT, RZ, RZ, R23, P3, P2 ;  /* 0x000000ffff177210 */ /* 0x000fe40001fe4417 */
[----:B------:R-:W-:Y:S02]  /*19d0*/  ISETP.GE.AND P2, PT, R20, RZ, PT ;  /* 0x000000ff1400720c */ /* 0x000fe40003f46270 */
[----:B------:R-:W-:Y:S01]  /*19e0*/  IADD3 R25, P0, PT, RZ, -R14, RZ ;  /* 0x8000000eff197210 */ /* 0x000fe20007f1e0ff */
[----:B------:R-:W-:-:S04]  /*19f0*/  IMAD R14, R23, R18, R15 ;  /* 0x00000012170e7224 */ /* 0x000fc800078e020f */
[----:B------:R-:W-:-:S04]  /*1a00*/  IMAD.HI.U32 R16, R17, R25, RZ ;  /* 0x0000001911107227 */ /* 0x000fc800078e00ff */
[----:B------:R-:W-:-:S04]  /*1a10*/  IMAD.X R14, RZ, RZ, ~R14, P0 ;  /* 0x000000ffff0e7224 */ /* 0x000fc800000e0e0e */
[----:B------:R-:W-:-:S04]  /*1a20*/  IMAD.WIDE.U32 R16, P0, R17, R14, R16 ;  /* 0x0000000e11107225 */ /* 0x000fc80007800010 */
[C---:B------:R-:W-:Y:S02]  /*1a30*/  IMAD R15, R23.reuse, R14, RZ ;  /* 0x0000000e170f7224 */ /* 0x040fe400078e02ff */
[----:B------:R-:W-:Y:S01]  /*1a40*/  IMAD.HI.U32 R16, P3, R23, R25, R16 ;  /* 0x0000001917107227 */ /* 0x000fe20007860010 */
[----:B------:R-:W-:-:S03]  /*1a50*/  SEL R17, R24, R21, !P2 ;  /* 0x0000001518117207 */ /* 0x000fc60005000000 */
[----:B------:R-:W-:Y:S01]  /*1a60*/  IMAD.HI.U32 R14, R23, R14, RZ ;  /* 0x0000000e170e7227 */ /* 0x000fe200078e00ff */
[----:B------:R-:W-:-:S03]  /*1a70*/  IADD3 R16, P4, PT, R15, R16, RZ ;  /* 0x000000100f107210 */ /* 0x000fc60007f9e0ff */
[----:B------:R-:W-:Y:S02]  /*1a80*/  IMAD.X R21, RZ, RZ, ~R20, P5 ;  /* 0x000000ffff157224 */ /* 0x000fe400028e0e14 */
[----:B------:R-:W-:Y:S02]  /*1a90*/  IMAD.X R23, R14, 0x1, R23, P0 ;  /* 0x000000010e177824 */ /* 0x000fe400000e0617 */
[C---:B------:R-:W-:Y:S01]  /*1aa0*/  IMAD.HI.U32 R14, R16.reuse, R17, RZ ;  /* 0x00000011100e7227 */ /* 0x040fe200078e00ff */
[----:B------:R-:W-:Y:S02]  /*1ab0*/  SEL R21, R21, R20, !P2 ;  /* 0x0000001415157207 */ /* 0x000fe40005000000 */
[----:B------:R-:W-:Y:S01]  /*1ac0*/  IADD3.X R20, PT, PT, RZ, RZ, R23, P4, P3 ;  /* 0x000000ffff147210 */ /* 0x000fe200027e6417 */
[----:B------:R-:W-:Y:S02]  /*1ad0*/  IMAD.MOV.U32 R15, RZ, RZ, RZ ;  /* 0x000000ffff0f7224 */ /* 0x000fe400078e00ff */
[----:B------:R-:W-:-:S04]  /*1ae0*/  IMAD.WIDE.U32 R14, R16, R21, R14 ;  /* 0x00000015100e7225 */ /* 0x000fc800078e000e */
[C---:B------:R-:W-:Y:S02]  /*1af0*/  IMAD R23, R20.reuse, R21, RZ ;  /* 0x0000001514177224 */ /* 0x040fe400078e02ff */
[----:B------:R-:W-:-:S04]  /*1b00*/  IMAD.HI.U32 R14, P0, R20, R17, R14 ;  /* 0x00000011140e7227 */ /* 0x000fc8000780000e */
[----:B------:R-:W-:Y:S01]  /*1b10*/  IMAD.HI.U32 R25, R20, R21, RZ ;  /* 0x0000001514197227 */ /* 0x000fe200078e00ff */
[----:B------:R-:W-:-:S03]  /*1b20*/  IADD3 R23, P3, PT, R23, R14, RZ ;  /* 0x0000000e17177210 */ /* 0x000fc60007f7e0ff */
[----:B------:R-:W-:Y:S02]  /*1b30*/  IMAD.X R25, RZ, RZ, R25, P0 ;  /* 0x000000ffff197224 */ /* 0x000fe400000e0619 */
[----:B------:R-:W-:-:S04]  /*1b40*/  IMAD.WIDE.U32 R14, R23, R18, RZ ;  /* 0x00000012170e7225 */ /* 0x000fc800078e00ff */
[----:B------:R-:W-:Y:S01]  /*1b50*/  IMAD.X R25, RZ, RZ, R25, P3 ;  /* 0x000000ffff197224 */ /* 0x000fe200018e0619 */
[----:B------:R-:W-:Y:S02]  /*1b60*/  IADD3 R27, P0, PT, -R14, R17, RZ ;  /* 0x000000110e1b7210 */ /* 0x000fe40007f1e1ff */
[----:B------:R-:W-:Y:S01]  /*1b70*/  IADD3 R14, P4, PT, R23, 0x1, RZ ;  /* 0x00000001170e7810 */ /* 0x000fe20007f9e0ff */
[----:B------:R-:W-:Y:S01]  /*1b80*/  IMAD R16, R25, R18, R15 ;  /* 0x0000001219107224 */ /* 0x000fe200078e020f */
[----:B------:R-:W-:-:S03]  /*1b90*/  IADD3 R15, P3, PT, -R18, R27, RZ ;  /* 0x0000001b120f7210 */ /* 0x000fc60007f7e1ff */
[----:B------:R-:W-:Y:S01]  /*1ba0*/  IMAD.X R20, R21, 0x1, ~R16, P0 ;  /* 0x0000000115147824 */ /* 0x000fe200000e0e10 */
[----:B------:R-:W-:Y:S01]  /*1bb0*/  ISETP.GE.U32.AND P0, PT, R27, R18, PT ;  /* 0x000000121b00720c */ /* 0x000fe20003f06070 */
[----:B------:R-:W-:-:S03]  /*1bc0*/  IMAD.X R16, RZ, RZ, R25, P4 ;  /* 0x000000ffff107224 */ /* 0x000fc600020e0619 */
[C---:B------:R-:W-:Y:S02]  /*1bd0*/  ISETP.GE.U32.AND.EX P0, PT, R20.reuse, RZ, PT, P0 ;  /* 0x000000ff1400720c */ /* 0x040fe40003f06100 */
[----:B------:R-:W-:Y:S02]  /*1be0*/  IADD3.X R17, PT, PT, R20, -0x1, RZ, P3, !PT ;  /* 0xffffffff14117810 */ /* 0x000fe40001ffe4ff */
[----:B------:R-:W-:Y:S02]  /*1bf0*/  SEL R15, R15, R27, P0 ;  /* 0x0000001b0f0f7207 */ /* 0x000fe40000000000 */
[----:B------:R-:W-:Y:S02]  /*1c00*/  SEL R23, R14, R23, P0 ;  /* 0x000000170e177207 */ /* 0x000fe40000000000 */
[----:B------:R-:W-:Y:S02]  /*1c10*/  SEL R17, R17, R20, P0 ;  /* 0x0000001411117207 */ /* 0x000fe40000000000 */
[----:B------:R-:W-:-:S02]  /*1c20*/  ISETP.GE.U32.AND P3, PT, R15, R18, PT ;  /* 0x000000120f00720c */ /* 0x000fc40003f66070 */
[----:B------:R-:W-:Y:S02]  /*1c30*/  SEL R16, R16, R25, P0 ;  /* 0x0000001910107207 */ /* 0x000fe40000000000 */
[----:B------:R-:W-:Y:S02]  /*1c40*/  IADD3 R14, P4, PT, R23, 0x1, RZ ;  /* 0x00000001170e7810 */ /* 0x000fe40007f9e0ff */
[----:B------:R-:W-:-:S03]  /*1c50*/  ISETP.GE.U32.AND.EX P0, PT, R17, RZ, PT, P3 ;  /* 0x000000ff1100720c */ /* 0x000fc60003f06130 */
[----:B------:R-:W-:Y:S01]  /*1c60*/  IMAD.X R15, RZ, RZ, R16, P4 ;  /* 0x000000ffff0f7224 */ /* 0x000fe200020e0610 */
[----:B------:R-:W-:Y:S01]  /*1c70*/  SEL R14, R14, R23, P0 ;  /* 0x000000170e0e7207 */ /* 0x000fe20000000000 */
[----:B------:R-:W-:-:S03]  /*1c80*/  IMAD.MOV.U32 R23, RZ, RZ, 0x0 ;  /* 0x00000000ff177424 */ /* 0x000fc600078e00ff */
[----:B------:R-:W-:Y:S02]  /*1c90*/  SEL R15, R15, R16, P0 ;  /* 0x000000100f0f7207 */ /* 0x000fe40000000000 */
[-C--:B------:R-:W-:Y:S02]  /*1ca0*/  IADD3 R17, P3, PT, RZ, -R14.reuse, RZ ;  /* 0x8000000eff117210 */ /* 0x080fe40007f7e0ff */
[----:B------:R-:W-:Y:S02]  /*1cb0*/  ISETP.NE.U32.AND P0, PT, R18, RZ, PT ;  /* 0x000000ff1200720c */ /* 0x000fe40003f05070 */
[----:B------:R-:W-:Y:S01]  /*1cc0*/  SEL R14, R17, R14, !P2 ;  /* 0x0000000e110e7207 */ /* 0x000fe20005000000 */
[----:B------:R-:W-:Y:S01]  /*1cd0*/  IMAD.X R16, RZ, RZ, ~R15, P3 ;  /* 0x000000ffff107224 */ /* 0x000fe200018e0e0f */
[----:B------:R-:W-:-:S04]  /*1ce0*/  ISETP.NE.AND.EX P0, PT, RZ, RZ, PT, P0 ;  /* 0x000000ffff00720c */ /* 0x000fc80003f05300 */
[----:B------:R-:W-:Y:S02]  /*1cf0*/  SEL R15, R16, R15, !P2 ;  /* 0x0000000f100f7207 */ /* 0x000fe40005000000 */
[----:B------:R-:W-:Y:S02]  /*1d00*/  SEL R14, R14, 0xffffffff, P0 ;  /* 0xffffffff0e0e7807 */ /* 0x000fe40000000000 */
[----:B------:R-:W-:Y:S01]  /*1d10*/  SEL R15, R15, 0xffffffff, P0 ;  /* 0xffffffff0f0f7807 */ /* 0x000fe20000000000 */
[----:B------:R-:W-:Y:S06]  /*1d20*/  RET.REL.NODEC R22 `(_Z16find_best_kernelPiilP10route_cost) ;  /* 0xffffffe016b47950 */ /* 0x000fec0003c3ffff */
        .weak           $__internal_1_$__cuda_sm20_div_u64
        .type           $__internal_1_$__cuda_sm20_div_u64,@function
        .size           $__internal_1_$__cuda_sm20_div_u64,(.L_x_36 - $__internal_1_$__cuda_sm20_div_u64)
$__internal_1_$__cuda_sm20_div_u64:
[----:B------:R-:W-:Y:S02]  /*1d30*/  IMAD.MOV.U32 R18, RZ, RZ, R13 ;  /* 0x000000ffff127224 */ /* 0x000fe400078e000d */
[----:B------:R-:W-:-:S04]  /*1d40*/  IMAD.MOV.U32 R19, RZ, RZ, R9 ;  /* 0x000000ffff137224 */ /* 0x000fc800078e0009 */
[----:B------:R-:W0:Y:S08]  /*1d50*/  I2F.U64.RP R18, R18 ;  /* 0x0000001200127312 */ /* 0x000e300000309000 */
[----:B0-----:R-:W0:Y:S02]  /*1d60*/  MUFU.RCP R14, R18 ;  /* 0x00000012000e7308 */ /* 0x001e240000001000 */
[----:B0-----:R-:W-:-:S06]  /*1d70*/  VIADD R14, R14, 0x1ffffffe ;  /* 0x1ffffffe0e0e7836 */ /* 0x001fcc0000000000 */
[----:B------:R-:W0:Y:S02]  /*1d80*/  F2I.U64.TRUNC R14, R14 ;  /* 0x0000000e000e7311 */ /* 0x000e24000020d800 */
[----:B0-----:R-:W-:-:S04]  /*1d90*/  IMAD.WIDE.U32 R16, R14, R13, RZ ;  /* 0x0000000d0e107225 */ /* 0x001fc800078e00ff */
[----:B------:R-:W-:Y:S01]  /*1da0*/  IMAD R17, R14, R9, R17 ;  /* 0x000000090e117224 */ /* 0x000fe200078e0211 */
[----:B------:R-:W-:-:S03]  /*1db0*/  IADD3 R21, P0, PT, RZ, -R16, RZ ;  /* 0x80000010ff157210 */ /* 0x000fc60007f1e0ff */
[----:B------:R-:W-:Y:S02]  /*1dc0*/  IMAD R17, R15, R13, R17 ;  /* 0x0000000d0f117224 */ /* 0x000fe400078e0211 */
[----:B------:R-:W-:-:S04]  /*1dd0*/  IMAD.HI.U32 R16, R14, R21, RZ ;  /* 0x000000150e107227 */ /* 0x000fc800078e00ff */
[----:B------:R-:W-:Y:S02]  /*1de0*/  IMAD.X R23, RZ, RZ, ~R17, P0 ;  /* 0x000000ffff177224 */ /* 0x000fe400000e0e11 */
[----:B------:R-:W-:Y:S02]  /*1df0*/  IMAD.MOV.U32 R17, RZ, RZ, R14 ;  /* 0x000000ffff117224 */ /* 0x000fe400078e000e */
[-C--:B------:R-:W-:Y:S02]  /*1e00*/  IMAD R19, R15, R23.reuse, RZ ;  /* 0x000000170f137224 */ /* 0x080fe400078e02ff */
[----:B------:R-:W-:-:S04]  /*1e10*/  IMAD.WIDE.U32 R16, P0, R14, R23, R16 ;  /* 0x000000170e107225 */ /* 0x000fc80007800010 */
[----:B------:R-:W-:-:S04]  /*1e20*/  IMAD.HI.U32 R23, R15, R23, RZ ;  /* 0x000000170f177227 */ /* 0x000fc800078e00ff */
[----:B------:R-:W-:-:S04]  /*1e30*/  IMAD.HI.U32 R16, P1, R15, R21, R16 ;  /* 0x000000150f107227 */ /* 0x000fc80007820010 */
[----:B------:R-:W-:Y:S01]  /*1e40*/  IMAD.X R18, R23, 0x1, R15, P0 ;  /* 0x0000000117127824 */ /* 0x000fe200000e060f */
[----:B------:R-:W-:-:S04]  /*1e50*/  IADD3 R17, P2, PT, R19, R16, RZ ;  /* 0x0000001013117210 */ /* 0x000fc80007f5e0ff */
[----:B------:R-:W-:Y:S01]  /*1e60*/  IADD3.X R18, PT, PT, RZ, RZ, R18, P2, P1 ;  /* 0x000000ffff127210 */ /* 0x000fe200017e2412 */
[----:B------:R-:W-:-:S04]  /*1e70*/  IMAD.WIDE.U32 R14, R17, R13, RZ ;  /* 0x0000000d110e7225 */ /* 0x000fc800078e00ff */
[----:B------:R-:W-:Y:S01]  /*1e80*/  IMAD R15, R17, R9, R15 ;  /* 0x00000009110f7224 */ /* 0x000fe200078e020f */
[----:B------:R-:W-:-:S03]  /*1e90*/  IADD3 R19, P0, PT, RZ, -R14, RZ ;  /* 0x8000000eff137210 */ /* 0x000fc60007f1e0ff */
[----:B------:R-:W-:Y:S02]  /*1ea0*/  IMAD R15, R18, R13, R15 ;  /* 0x0000000d120f7224 */ /* 0x000fe400078e020f */
[----:B------:R-:W-:-:S04]  /*1eb0*/  IMAD.HI.U32 R16, R17, R19, RZ ;  /* 0x0000001311107227 */ /* 0x000fc800078e00ff */
[----:B------:R-:W-:-:S04]  /*1ec0*/  IMAD.X R15, RZ, RZ, ~R15, P0 ;  /* 0x000000ffff0f7224 */ /* 0x000fc800000e0e0f */
[----:B------:R-:W-:-:S04]  /*1ed0*/  IMAD.WIDE.U32 R16, P0, R17, R15, R16 ;  /* 0x0000000f11107225 */ /* 0x000fc80007800010 */
[C---:B------:R-:W-:Y:S02]  /*1ee0*/  IMAD R14, R18.reuse, R15, RZ ;  /* 0x0000000f120e7224 */ /* 0x040fe400078e02ff */
[----:B------:R-:W-:-:S04]  /*1ef0*/  IMAD.HI.U32 R17, P1, R18, R19, R16 ;  /* 0x0000001312117227 */ /* 0x000fc80007820010 */
[----:B------:R-:W-:Y:S01]  /*1f00*/  IMAD.HI.U32 R15, R18, R15, RZ ;  /* 0x0000000f120f7227 */ /* 0x000fe200078e00ff */
[----:B------:R-:W-:-:S03]  /*1f10*/  IADD3 R17, P2, PT, R14, R17, RZ ;  /* 0x000000110e117210 */ /* 0x000fc60007f5e0ff */
[----:B------:R-:W-:Y:S02]  /*1f20*/  IMAD.X R18, R15, 0x1, R18, P0 ;  /* 0x000000010f127824 */ /* 0x000fe400000e0612 */
[----:B------:R-:W-:-:S03]  /*1f30*/  IMAD.HI.U32 R14, R17, R11, RZ ;  /* 0x0000000b110e7227 */ /* 0x000fc600078e00ff */
        /* <DEDUP_REMOVED lines=10> */
[----:B------:R-:W-:Y:S01]  /*1fe0*/  IADD3 R20, P1, PT, -R14, R11, RZ ;  /* 0x0000000b0e147210 */ /* 0x000fe20007f3e1ff */
[----:B------:R-:W-:-:S03]  /*1ff0*/  IMAD R15, R18, R9, R15 ;  /* 0x00000009120f7224 */ /* 0x000fc600078e020f */
[-C--:B------:R-:W-:Y:S01]  /*2000*/  ISETP.GE.U32.AND P0, PT, R20, R13.reuse, PT ;  /* 0x0000000d1400720c */ /* 0x080fe20003f06070 */
[----:B------:R-:W-:-:S04]  /*2010*/  IMAD R15, R16, R13, R15 ;  /* 0x0000000d100f7224 */ /* 0x000fc800078e020f */
[----:B------:R-:W-:Y:S01]  /*2020*/  IMAD.X R22, R10, 0x1, ~R15, P1 ;  /* 0x000000010a167824 */ /* 0x000fe200008e0e0f */
[CC--:B------:R-:W-:Y:S02]  /*2030*/  IADD3 R10, P1, PT, -R13.reuse, R20.reuse, RZ ;  /* 0x000000140d0a7210 */ /* 0x0c0fe40007f3e1ff */
[----:B------:R-:W-:Y:S02]  /*2040*/  IADD3 R15, P2, PT, R18, 0x1, RZ ;  /* 0x00000001120f7810 */ /* 0x000fe40007f5e0ff */
[C---:B------:R-:W-:Y:S01]  /*2050*/  ISETP.GE.U32.AND.EX P0, PT, R22.reuse, R9, PT, P0 ;  /* 0x000000091600720c */ /* 0x040fe20003f06100 */
[----:B------:R-:W-:Y:S01]  /*2060*/  IMAD.X R14, R22, 0x1, ~R9, P1 ;  /* 0x00000001160e7824 */ /* 0x000fe200008e0e09 */
[----:B------:R-:W-:Y:S01]  /*2070*/  ISETP.NE.U32.AND P1, PT, R13, RZ, PT ;  /* 0x000000ff0d00720c */ /* 0x000fe20003f25070 */
[----:B------:R-:W-:Y:S01]  /*2080*/  IMAD.X R11, RZ, RZ, R16, P2 ;  /* 0x000000ffff0b7224 */ /* 0x000fe200010e0610 */
[----:B------:R-:W-:Y:S02]  /*2090*/  SEL R10, R10, R20, P0 ;  /* 0x000000140a0a7207 */ /* 0x000fe40000000000 */
[----:B------:R-:W-:-:S02]  /*20a0*/  SEL R15, R15, R18, P0 ;  /* 0x000000120f0f7207 */ /* 0x000fc40000000000 */
[----:B------:R-:W-:Y:S02]  /*20b0*/  SEL R14, R14, R22, P0 ;  /* 0x000000160e0e7207 */ /* 0x000fe40000000000 */
[----:B------:R-:W-:Y:S02]  /*20c0*/  SEL R16, R11, R16, P0 ;  /* 0x000000100b107207 */ /* 0x000fe40000000000 */
[----:B------:R-:W-:Y:S01]  /*20d0*/  ISETP.GE.U32.AND P0, PT, R10, R13, PT ;  /* 0x0000000d0a00720c */ /* 0x000fe20003f06070 */
[----:B------:R-:W-:Y:S01]  /*20e0*/  IMAD.MOV.U32 R13, RZ, RZ, 0x0 ;  /* 0x00000000ff0d7424 */ /* 0x000fe200078e00ff */
[----:B------:R-:W-:Y:S02]  /*20f0*/  IADD3 R10, P2, PT, R15, 0x1, RZ ;  /* 0x000000010f0a7810 */ /* 0x000fe40007f5e0ff */
[----:B------:R-:W-:Y:S02]  /*2100*/  ISETP.GE.U32.AND.EX P0, PT, R14, R9, PT, P0 ;  /* 0x000000090e00720c */ /* 0x000fe40003f06100 */
[----:B------:R-:W-:Y:S01]  /*2110*/  ISETP.NE.AND.EX P1, PT, R9, RZ, PT, P1 ;  /* 0x000000ff0900720c */ /* 0x000fe20003f25310 */
[----:B------:R-:W-:Y:S01]  /*2120*/  IMAD.X R11, RZ, RZ, R16, P2 ;  /* 0x000000ffff0b7224 */ /* 0x000fe200010e0610 */
[----:B------:R-:W-:-:S04]  /*2130*/  SEL R10, R10, R15, P0 ;  /* 0x0000000f0a0a7207 */ /* 0x000fc80000000000 */
[----:B------:R-:W-:Y:S02]  /*2140*/  SEL R11, R11, R16, P0 ;  /* 0x000000100b0b7207 */ /* 0x000fe40000000000 */
[----:B------:R-:W-:Y:S02]  /*2150*/  SEL R10, R10, 0xffffffff, P1 ;  /* 0xffffffff0a0a7807 */ /* 0x000fe40000800000 */
[----:B------:R-:W-:Y:S01]  /*2160*/  SEL R11, R11, 0xffffffff, P1 ;  /* 0xffffffff0b0b7807 */ /* 0x000fe20000800000 */
[----:B------:R-:W-:Y:S06]  /*2170*/  RET.REL.NODEC R12 `(_Z16find_best_kernelPiilP10route_cost) ;  /* 0xffffffdc0ca07950 */ /* 0x000fec0003c3ffff */
.L_x_34:
[----:B------:R-:W-:-:S00]  /*2180*/  BRA `(.L_x_34) ;  /* 0xfffffffc00fc7947 */ /* 0x000fc0000383ffff */
[----:B------:R-:W-:-:S00]  /*2190*/  NOP ;  /* 0x0000000000007918 */ /* 0x000fc00000000000 */
        /* <DEDUP_REMOVED lines=14> */
.L_x_36:


//--------------------- .nv.shared._Z16find_best_kernelPiilP10route_cost --------------------------
	.section	.nv.shared._Z16find_best_kernelPiilP10route_cost,"aw",@nobits
	.sectionflags	@""
	.align	8
.nv.shared._Z16find_best_kernelPiilP10route_cost:
	.zero		1408


//--------------------- .nv.shared.reserved.0     --------------------------
	.section	.nv.shared.reserved.0,"aw",@nobits
	.weak		__nv_reservedSMEM_offset_0_alias
	.size		__nv_reservedSMEM_offset_0_alias, 0, 64
	.other		__nv_reservedSMEM_offset_0_alias,@"STO_CUDA_RESERVED_SHARED STV_DEFAULT"
__nv_reservedSMEM_offset_0_alias:
	.zero		0
	.zero		64


//--------------------- .nv.constant0._Z16find_best_kernelPiilP10route_cost --------------------------
	.section	.nv.constant0._Z16find_best_kernelPiilP10route_cost,"a",@progbits
	.sectionflags	@""
	.align	4
.nv.constant0._Z16find_best_kernelPiilP10route_cost:
	.zero		928


//--------------------- SYMBOLS --------------------------

	.type		.nv.reservedSmem.offset0,@object
	.size		.nv.reservedSmem.offset0,0x4
	.type		.nv.reservedSmem.cap,@object
	.size		.nv.reservedSmem.cap,0x4
